//
// Generated by NVIDIA NVVM Compiler
//
// Compiler Build ID: CL-36424714
// Cuda compilation tools, release 13.0, V13.0.88
// Based on NVVM 20.0.0
//

.version 9.0
.target sm_100
.address_size 64

	// .globl	_Z12matMulKernelPfS_S_i
.global .align 1 .b8 _ZN34_INTERNAL_798476dc_4_k_cu_501e22624cuda3std3__45__cpo5beginE[1];
.global .align 1 .b8 _ZN34_INTERNAL_798476dc_4_k_cu_501e22624cuda3std3__45__cpo3endE[1];
.global .align 1 .b8 _ZN34_INTERNAL_798476dc_4_k_cu_501e22624cuda3std3__45__cpo6cbeginE[1];
.global .align 1 .b8 _ZN34_INTERNAL_798476dc_4_k_cu_501e22624cuda3std3__45__cpo4cendE[1];
.global .align 1 .b8 _ZN34_INTERNAL_798476dc_4_k_cu_501e22624cuda3std3__45__cpo6rbeginE[1];
.global .align 1 .b8 _ZN34_INTERNAL_798476dc_4_k_cu_501e22624cuda3std3__45__cpo4rendE[1];
.global .align 1 .b8 _ZN34_INTERNAL_798476dc_4_k_cu_501e22624cuda3std3__45__cpo7crbeginE[1];
.global .align 1 .b8 _ZN34_INTERNAL_798476dc_4_k_cu_501e22624cuda3std3__45__cpo5crendE[1];
.global .align 1 .b8 _ZN34_INTERNAL_798476dc_4_k_cu_501e22624cuda3std3__436_GLOBAL__N__798476dc_4_k_cu_501e22626ignoreE[1];
.global .align 1 .b8 _ZN34_INTERNAL_798476dc_4_k_cu_501e22624cuda3std3__419piecewise_constructE[1];
.global .align 1 .b8 _ZN34_INTERNAL_798476dc_4_k_cu_501e22624cuda3std3__48in_placeE[1];
.global .align 1 .b8 _ZN34_INTERNAL_798476dc_4_k_cu_501e22624cuda3std3__420unreachable_sentinelE[1];
.global .align 1 .b8 _ZN34_INTERNAL_798476dc_4_k_cu_501e22624cuda3std3__47nulloptE[1];
.global .align 1 .b8 _ZN34_INTERNAL_798476dc_4_k_cu_501e22624cuda3std3__48unexpectE[1];
.global .align 1 .b8 _ZN34_INTERNAL_798476dc_4_k_cu_501e22624cuda3std6ranges3__45__cpo4swapE[1];
.global .align 1 .b8 _ZN34_INTERNAL_798476dc_4_k_cu_501e22624cuda3std6ranges3__45__cpo9iter_moveE[1];
.global .align 1 .b8 _ZN34_INTERNAL_798476dc_4_k_cu_501e22624cuda3std6ranges3__45__cpo5beginE[1];
.global .align 1 .b8 _ZN34_INTERNAL_798476dc_4_k_cu_501e22624cuda3std6ranges3__45__cpo3endE[1];
.global .align 1 .b8 _ZN34_INTERNAL_798476dc_4_k_cu_501e22624cuda3std6ranges3__45__cpo6cbeginE[1];
.global .align 1 .b8 _ZN34_INTERNAL_798476dc_4_k_cu_501e22624cuda3std6ranges3__45__cpo4cendE[1];
.global .align 1 .b8 _ZN34_INTERNAL_798476dc_4_k_cu_501e22624cuda3std6ranges3__45__cpo7advanceE[1];
.global .align 1 .b8 _ZN34_INTERNAL_798476dc_4_k_cu_501e22624cuda3std6ranges3__45__cpo9iter_swapE[1];
.global .align 1 .b8 _ZN34_INTERNAL_798476dc_4_k_cu_501e22624cuda3std6ranges3__45__cpo4nextE[1];
.global .align 1 .b8 _ZN34_INTERNAL_798476dc_4_k_cu_501e22624cuda3std6ranges3__45__cpo4prevE[1];
.global .align 1 .b8 _ZN34_INTERNAL_798476dc_4_k_cu_501e22624cuda3std6ranges3__45__cpo4dataE[1];
.global .align 1 .b8 _ZN34_INTERNAL_798476dc_4_k_cu_501e22624cuda3std6ranges3__45__cpo5cdataE[1];
.global .align 1 .b8 _ZN34_INTERNAL_798476dc_4_k_cu_501e22624cuda3std6ranges3__45__cpo4sizeE[1];
.global .align 1 .b8 _ZN34_INTERNAL_798476dc_4_k_cu_501e22624cuda3std6ranges3__45__cpo5ssizeE[1];
.global .align 1 .b8 _ZN34_INTERNAL_798476dc_4_k_cu_501e22624cuda3std6ranges3__45__cpo8distanceE[1];
.global .align 1 .b8 _ZN34_INTERNAL_798476dc_4_k_cu_501e22626thrust24THRUST_300001_SM_1000_NS8cuda_cub3parE[1];
.global .align 1 .b8 _ZN34_INTERNAL_798476dc_4_k_cu_501e22626thrust24THRUST_300001_SM_1000_NS8cuda_cub10par_nosyncE[1];
.global .align 1 .b8 _ZN34_INTERNAL_798476dc_4_k_cu_501e22626thrust24THRUST_300001_SM_1000_NS6system6detail10sequential3seqE[1];
.global .align 1 .b8 _ZN34_INTERNAL_798476dc_4_k_cu_501e22626thrust24THRUST_300001_SM_1000_NS12placeholders2_1E[1];
.global .align 1 .b8 _ZN34_INTERNAL_798476dc_4_k_cu_501e22626thrust24THRUST_300001_SM_1000_NS12placeholders2_2E[1];
.global .align 1 .b8 _ZN34_INTERNAL_798476dc_4_k_cu_501e22626thrust24THRUST_300001_SM_1000_NS12placeholders2_3E[1];
.global .align 1 .b8 _ZN34_INTERNAL_798476dc_4_k_cu_501e22626thrust24THRUST_300001_SM_1000_NS12placeholders2_4E[1];
.global .align 1 .b8 _ZN34_INTERNAL_798476dc_4_k_cu_501e22626thrust24THRUST_300001_SM_1000_NS12placeholders2_5E[1];
.global .align 1 .b8 _ZN34_INTERNAL_798476dc_4_k_cu_501e22626thrust24THRUST_300001_SM_1000_NS12placeholders2_6E[1];
.global .align 1 .b8 _ZN34_INTERNAL_798476dc_4_k_cu_501e22626thrust24THRUST_300001_SM_1000_NS12placeholders2_7E[1];
.global .align 1 .b8 _ZN34_INTERNAL_798476dc_4_k_cu_501e22626thrust24THRUST_300001_SM_1000_NS12placeholders2_8E[1];
.global .align 1 .b8 _ZN34_INTERNAL_798476dc_4_k_cu_501e22626thrust24THRUST_300001_SM_1000_NS12placeholders2_9E[1];
.global .align 1 .b8 _ZN34_INTERNAL_798476dc_4_k_cu_501e22626thrust24THRUST_300001_SM_1000_NS12placeholders3_10E[1];
.global .align 1 .b8 _ZN34_INTERNAL_798476dc_4_k_cu_501e22626thrust24THRUST_300001_SM_1000_NS3seqE[1];

.visible .entry _Z12matMulKernelPfS_S_i(
	.param .u64 .ptr .align 1 _Z12matMulKernelPfS_S_i_param_0,
	.param .u64 .ptr .align 1 _Z12matMulKernelPfS_S_i_param_1,
	.param .u64 .ptr .align 1 _Z12matMulKernelPfS_S_i_param_2,
	.param .u32 _Z12matMulKernelPfS_S_i_param_3
)
{
	.reg .pred 	%p<10>;
	.reg .b32 	%r<40>;
	.reg .b32 	%f<67>;
	.reg .b64 	%rd<67>;

	ld.param.u64 	%rd14, [_Z12matMulKernelPfS_S_i_param_0];
	ld.param.u64 	%rd15, [_Z12matMulKernelPfS_S_i_param_1];
	ld.param.u32 	%r18, [_Z12matMulKernelPfS_S_i_param_3];
	cvta.to.global.u64 	%rd1, %rd15;
	cvta.to.global.u64 	%rd2, %rd14;
	mov.u32 	%r19, %ctaid.y;
	mov.u32 	%r20, %ntid.y;
	mov.u32 	%r21, %tid.y;
	mad.lo.s32 	%r1, %r19, %r20, %r21;
	mov.u32 	%r22, %ctaid.x;
	mov.u32 	%r23, %ntid.x;
	mov.u32 	%r24, %tid.x;
	mad.lo.s32 	%r2, %r22, %r23, %r24;
	max.s32 	%r25, %r1, %r2;
	setp.ge.s32 	%p1, %r25, %r18;
	@%p1 bra 	$L__BB0_13;
	mul.lo.s32 	%r3, %r18, %r1;
	and.b32  	%r4, %r18, 7;
	setp.lt.u32 	%p2, %r18, 8;
	mov.f32 	%f66, 0f00000000;
	mov.b32 	%r38, 0;
	@%p2 bra 	$L__BB0_4;
	and.b32  	%r38, %r18, 2147483640;
	neg.s32 	%r36, %r38;
	mul.wide.s32 	%rd16, %r18, 4;
	add.s64 	%rd3, %rd1, %rd16;
	shl.b32 	%r7, %r18, 3;
	mul.wide.s32 	%rd17, %r18, 8;
	add.s64 	%rd4, %rd1, %rd17;
	mul.wide.s32 	%rd18, %r18, 12;
	add.s64 	%rd5, %rd1, %rd18;
	mul.wide.s32 	%rd19, %r18, 16;
	add.s64 	%rd6, %rd1, %rd19;
	mul.wide.s32 	%rd20, %r18, 20;
	add.s64 	%rd7, %rd1, %rd20;
	mul.wide.s32 	%rd21, %r18, 24;
	add.s64 	%rd8, %rd1, %rd21;
	mul.wide.s32 	%rd22, %r18, 28;
	add.s64 	%rd9, %rd1, %rd22;
	mul.wide.u32 	%rd23, %r3, 4;
	add.s64 	%rd24, %rd23, %rd2;
	add.s64 	%rd66, %rd24, 16;
	mov.f32 	%f66, 0f00000000;
	mov.u32 	%r35, %r2;
$L__BB0_3:
	.pragma "nounroll";
	mul.wide.s32 	%rd25, %r35, 4;
	add.s64 	%rd26, %rd3, %rd25;
	add.s64 	%rd27, %rd4, %rd25;
	add.s64 	%rd28, %rd5, %rd25;
	add.s64 	%rd29, %rd6, %rd25;
	add.s64 	%rd30, %rd7, %rd25;
	add.s64 	%rd31, %rd8, %rd25;
	add.s64 	%rd32, %rd9, %rd25;
	add.s64 	%rd33, %rd1, %rd25;
	ld.global.f32 	%f16, [%rd66+-16];
	ld.global.f32 	%f17, [%rd33];
	fma.rn.f32 	%f18, %f16, %f17, %f66;
	ld.global.f32 	%f19, [%rd66+-12];
	ld.global.f32 	%f20, [%rd26];
	fma.rn.f32 	%f21, %f19, %f20, %f18;
	ld.global.f32 	%f22, [%rd66+-8];
	ld.global.f32 	%f23, [%rd27];
	fma.rn.f32 	%f24, %f22, %f23, %f21;
	ld.global.f32 	%f25, [%rd66+-4];
	ld.global.f32 	%f26, [%rd28];
	fma.rn.f32 	%f27, %f25, %f26, %f24;
	ld.global.f32 	%f28, [%rd66];
	ld.global.f32 	%f29, [%rd29];
	fma.rn.f32 	%f30, %f28, %f29, %f27;
	ld.global.f32 	%f31, [%rd66+4];
	ld.global.f32 	%f32, [%rd30];
	fma.rn.f32 	%f33, %f31, %f32, %f30;
	ld.global.f32 	%f34, [%rd66+8];
	ld.global.f32 	%f35, [%rd31];
	fma.rn.f32 	%f36, %f34, %f35, %f33;
	ld.global.f32 	%f37, [%rd66+12];
	ld.global.f32 	%f38, [%rd32];
	fma.rn.f32 	%f66, %f37, %f38, %f36;
	add.s32 	%r36, %r36, 8;
	add.s32 	%r35, %r35, %r7;
	add.s64 	%rd66, %rd66, 32;
	setp.ne.s32 	%p3, %r36, 0;
	@%p3 bra 	$L__BB0_3;
$L__BB0_4:
	setp.eq.s32 	%p4, %r4, 0;
	@%p4 bra 	$L__BB0_12;
	and.b32  	%r13, %r18, 3;
	setp.lt.u32 	%p5, %r4, 4;
	@%p5 bra 	$L__BB0_7;
	add.s32 	%r27, %r38, %r3;
	mul.wide.u32 	%rd34, %r27, 4;
	add.s64 	%rd35, %rd2, %rd34;
	ld.global.f32 	%f40, [%rd35];
	mad.lo.s32 	%r28, %r38, %r18, %r2;
	mul.wide.s32 	%rd36, %r28, 4;
	add.s64 	%rd37, %rd1, %rd36;
	ld.global.f32 	%f41, [%rd37];
	fma.rn.f32 	%f42, %f40, %f41, %f66;
	cvt.u64.u32 	%rd38, %r3;
	cvt.u64.u32 	%rd39, %r38;
	add.s64 	%rd40, %rd39, %rd38;
	shl.b64 	%rd41, %rd40, 2;
	add.s64 	%rd42, %rd2, %rd41;
	ld.global.f32 	%f43, [%rd42+4];
	mul.wide.s32 	%rd43, %r18, 4;
	add.s64 	%rd44, %rd37, %rd43;
	ld.global.f32 	%f44, [%rd44];
	fma.rn.f32 	%f45, %f43, %f44, %f42;
	ld.global.f32 	%f46, [%rd42+8];
	add.s64 	%rd45, %rd44, %rd43;
	ld.global.f32 	%f47, [%rd45];
	fma.rn.f32 	%f48, %f46, %f47, %f45;
	ld.global.f32 	%f49, [%rd42+12];
	add.s64 	%rd46, %rd45, %rd43;
	ld.global.f32 	%f50, [%rd46];
	fma.rn.f32 	%f66, %f49, %f50, %f48;
	add.s32 	%r38, %r38, 4;
$L__BB0_7:
	setp.eq.s32 	%p6, %r13, 0;
	@%p6 bra 	$L__BB0_12;
	setp.eq.s32 	%p7, %r13, 1;
	@%p7 bra 	$L__BB0_10;
	add.s32 	%r29, %r38, %r3;
	mul.wide.u32 	%rd47, %r29, 4;
	add.s64 	%rd48, %rd2, %rd47;
	ld.global.f32 	%f52, [%rd48];
	mad.lo.s32 	%r30, %r38, %r18, %r2;
	mul.wide.s32 	%rd49, %r30, 4;
	add.s64 	%rd50, %rd1, %rd49;
	ld.global.f32 	%f53, [%rd50];
	fma.rn.f32 	%f54, %f52, %f53, %f66;
	cvt.u64.u32 	%rd51, %r3;
	cvt.u64.u32 	%rd52, %r38;
	add.s64 	%rd53, %rd52, %rd51;
	shl.b64 	%rd54, %rd53, 2;
	add.s64 	%rd55, %rd2, %rd54;
	ld.global.f32 	%f55, [%rd55+4];
	mul.wide.s32 	%rd56, %r18, 4;
	add.s64 	%rd57, %rd50, %rd56;
	ld.global.f32 	%f56, [%rd57];
	fma.rn.f32 	%f66, %f55, %f56, %f54;
	add.s32 	%r38, %r38, 2;
$L__BB0_10:
	and.b32  	%r31, %r18, 1;
	setp.eq.b32 	%p8, %r31, 1;
	not.pred 	%p9, %p8;
	@%p9 bra 	$L__BB0_12;
	add.s32 	%r32, %r38, %r3;
	mul.wide.u32 	%rd58, %r32, 4;
	add.s64 	%rd59, %rd2, %rd58;
	ld.global.f32 	%f57, [%rd59];
	mad.lo.s32 	%r33, %r38, %r18, %r2;
	mul.wide.s32 	%rd60, %r33, 4;
	add.s64 	%rd61, %rd1, %rd60;
	ld.global.f32 	%f58, [%rd61];
	fma.rn.f32 	%f66, %f57, %f58, %f66;
$L__BB0_12:
	ld.param.u64 	%rd65, [_Z12matMulKernelPfS_S_i_param_2];
	add.s32 	%r34, %r3, %r2;
	cvta.to.global.u64 	%rd62, %rd65;
	mul.wide.s32 	%rd63, %r34, 4;
	add.s64 	%rd64, %rd62, %rd63;
	st.global.f32 	[%rd64], %f66;
$L__BB0_13:
	ret;

}
	// .globl	_ZN3cub18CUB_300001_SM_10006detail11EmptyKernelIvEEvv
.visible .entry _ZN3cub18CUB_300001_SM_10006detail11EmptyKernelIvEEvv()
{


	ret;

}


// ===== COMPILED SASS (sm_100) =====

	.target	sm_100

	.elftype	@"ET_EXEC"


//--------------------- .note.nv.tkinfo           --------------------------
	.section	.note.nv.tkinfo,"",@"SHT_NOTE"
	.sectionflags	@"SHF_NOTE_NV_TKINFO"
	.tkinfo
        /*0018*/ 	.word	0x00000002
        /*0030*/ 	.string	""
        /*0030*/ 	.string	"ptxas"
        /*0030*/ 	.string	"Cuda compilation tools, release 13.0, V13.0.88"
        /*0030*/ 	.string	"Build cuda_13.0.r13.0/compiler.36424714_0"
        /*0030*/ 	.string	"-arch sm_100 -m 64 "



//--------------------- .note.nv.cuinfo           --------------------------
	.section	.note.nv.cuinfo,"",@"SHT_NOTE"
	.sectionflags	@"SHF_NOTE_NV_CUINFO"
        /*0018*/ 	.short	0x0002
        /*001a*/ 	.short	0x0064
        /*001c*/ 	.short	0x0082
	.zero		2


//--------------------- .nv.info                  --------------------------
	.section	.nv.info,"",@"SHT_CUDA_INFO"
	.align	4


	//----- nvinfo : EIATTR_REGCOUNT
	.align		4
        /*0000*/ 	.byte	0x04, 0x2f
        /*0002*/ 	.short	(.L_44 - .L_43)
	.align		4
.L_43:
        /*0004*/ 	.word	index@(_Z12matMulKernelPfS_S_i)
        /*0008*/ 	.word	0x0000001e


	//----- nvinfo : EIATTR_FRAME_SIZE
	.align		4
.L_44:
        /*000c*/ 	.byte	0x04, 0x11
        /*000e*/ 	.short	(.L_46 - .L_45)
	.align		4
.L_45:
        /*0010*/ 	.word	index@(_Z12matMulKernelPfS_S_i)
        /*0014*/ 	.word	0x00000000


	//----- nvinfo : EIATTR_REGCOUNT
	.align		4
.L_46:
        /*0018*/ 	.byte	0x04, 0x2f
        /*001a*/ 	.short	(.L_48 - .L_47)
	.align		4
.L_47:
        /*001c*/ 	.word	index@(_ZN3cub18CUB_300001_SM_10006detail11EmptyKernelIvEEvv)
        /*0020*/ 	.word	0x00000004


	//----- nvinfo : EIATTR_FRAME_SIZE
	.align		4
.L_48:
        /*0024*/ 	.byte	0x04, 0x11
        /*0026*/ 	.short	(.L_50 - .L_49)
	.align		4
.L_49:
        /*0028*/ 	.word	index@(_ZN3cub18CUB_300001_SM_10006detail11EmptyKernelIvEEvv)
        /*002c*/ 	.word	0x00000000


	//----- nvinfo : EIATTR_MIN_STACK_SIZE
	.align		4
.L_50:
        /*0030*/ 	.byte	0x04, 0x12
        /*0032*/ 	.short	(.L_52 - .L_51)
	.align		4
.L_51:
        /*0034*/ 	.word	index@(_ZN3cub18CUB_300001_SM_10006detail11EmptyKernelIvEEvv)
        /*0038*/ 	.word	0x00000000


	//----- nvinfo : EIATTR_MIN_STACK_SIZE
	.align		4
.L_52:
        /*003c*/ 	.byte	0x04, 0x12
        /*003e*/ 	.short	(.L_54 - .L_53)
	.align		4
.L_53:
        /*0040*/ 	.word	index@(_Z12matMulKernelPfS_S_i)
        /*0044*/ 	.word	0x00000000
.L_54:


//--------------------- .nv.compat                --------------------------
	.section	.nv.compat,"",@"SHT_CUDA_COMPAT_INFO"
	.align	4
        /*0000*/ 	.byte	0x02, 0x09, 0x00, 0x00, 0x02, 0x02, 0x01, 0x00, 0x02, 0x05, 0x05, 0x00, 0x03, 0x07, 0x01, 0x01
        /*0010*/ 	.byte	0x02, 0x03, 0x00, 0x00, 0x02, 0x06, 0x01, 0x00, 0x04, 0x0b, 0x08, 0x00, 0x09, 0x00, 0x00, 0x00
        /*0020*/ 	.byte	0x00, 0x00, 0x00, 0x00


//--------------------- .nv.info._ZN3cub18CUB_300001_SM_10006detail11EmptyKernelIvEEvv --------------------------
	.section	.nv.info._ZN3cub18CUB_300001_SM_10006detail11EmptyKernelIvEEvv,"",@"SHT_CUDA_INFO"
	.sectionflags	@""
	.align	4


	//----- nvinfo : EIATTR_CUDA_API_VERSION
	.align		4
        /*0000*/ 	.byte	0x04, 0x37
        /*0002*/ 	.short	(.L_56 - .L_55)
.L_55:
        /*0004*/ 	.word	0x00000082


	//----- nvinfo : EIATTR_SPARSE_MMA_MASK
	.align		4
.L_56:
        /*0008*/ 	.byte	0x03, 0x50
        /*000a*/ 	.short	0x0000


	//----- nvinfo : EIATTR_MAXREG_COUNT
	.align		4
        /*000c*/ 	.byte	0x03, 0x1b
        /*000e*/ 	.short	0x00ff


	//----- nvinfo : EIATTR_MERCURY_ISA_VERSION
	.align		4
        /*0010*/ 	.byte	0x03, 0x5f
        /*0012*/ 	.short	0x0101


	//----- nvinfo : EIATTR_VRC_CTA_INIT_COUNT
	.align		4
        /*0014*/ 	.byte	0x02, 0x4a
	.zero		1
	.zero		1


	//----- nvinfo : EIATTR_EXIT_INSTR_OFFSETS
	.align		4
        /*0018*/ 	.byte	0x04, 0x1c
        /*001a*/ 	.short	(.L_58 - .L_57)


	//   ....[0]....
.L_57:
        /*001c*/ 	.word	0x00000010


	//----- nvinfo : EIATTR_SW_WAR
	.align		4
.L_58:
        /*0020*/ 	.byte	0x04, 0x36
        /*0022*/ 	.short	(.L_60 - .L_59)
.L_59:
        /*0024*/ 	.word	0x00000008
.L_60:


//--------------------- .nv.info._Z12matMulKernelPfS_S_i --------------------------
	.section	.nv.info._Z12matMulKernelPfS_S_i,"",@"SHT_CUDA_INFO"
	.sectionflags	@""
	.align	4


	//----- nvinfo : EIATTR_CUDA_API_VERSION
	.align		4
        /*0000*/ 	.byte	0x04, 0x37
        /*0002*/ 	.short	(.L_62 - .L_61)
.L_61:
        /*0004*/ 	.word	0x00000082


	//----- nvinfo : EIATTR_KPARAM_INFO
	.align		4
.L_62:
        /*0008*/ 	.byte	0x04, 0x17
        /*000a*/ 	.short	(.L_64 - .L_63)
.L_63:
        /*000c*/ 	.word	0x00000000
        /*0010*/ 	.short	0x0003
        /*0012*/ 	.short	0x0018
        /*0014*/ 	.byte	0x00, 0xf0, 0x11, 0x00


	//----- nvinfo : EIATTR_KPARAM_INFO
	.align		4
.L_64:
        /*0018*/ 	.byte	0x04, 0x17
        /*001a*/ 	.short	(.L_66 - .L_65)
.L_65:
        /*001c*/ 	.word	0x00000000
        /*0020*/ 	.short	0x0002
        /*0022*/ 	.short	0x0010
        /*0024*/ 	.byte	0x00, 0xf5, 0x21, 0x00


	//----- nvinfo : EIATTR_KPARAM_INFO
	.align		4
.L_66:
        /*0028*/ 	.byte	0x04, 0x17
        /*002a*/ 	.short	(.L_68 - .L_67)
.L_67:
        /*002c*/ 	.word	0x00000000
        /*0030*/ 	.short	0x0001
        /*0032*/ 	.short	0x0008
        /*0034*/ 	.byte	0x00, 0xf5, 0x21, 0x00


	//----- nvinfo : EIATTR_KPARAM_INFO
	.align		4
.L_68:
        /*0038*/ 	.byte	0x04, 0x17
        /*003a*/ 	.short	(.L_70 - .L_69)
.L_69:
        /*003c*/ 	.word	0x00000000
        /*0040*/ 	.short	0x0000
        /*0042*/ 	.short	0x0000
        /*0044*/ 	.byte	0x00, 0xf5, 0x21, 0x00


	//----- nvinfo : EIATTR_SPARSE_MMA_MASK
	.align		4
.L_70:
        /*0048*/ 	.byte	0x03, 0x50
        /*004a*/ 	.short	0x0000


	//----- nvinfo : EIATTR_MAXREG_COUNT
	.align		4
        /*004c*/ 	.byte	0x03, 0x1b
        /*004e*/ 	.short	0x00ff


	//----- nvinfo : EIATTR_MERCURY_ISA_VERSION
	.align		4
        /*0050*/ 	.byte	0x03, 0x5f
        /*0052*/ 	.short	0x0101


	//----- nvinfo : EIATTR_VRC_CTA_INIT_COUNT
	.align		4
        /*0054*/ 	.byte	0x02, 0x4a
	.zero		1
	.zero		1


	//----- nvinfo : EIATTR_EXIT_INSTR_OFFSETS
	.align		4
        /*0058*/ 	.byte	0x04, 0x1c
        /*005a*/ 	.short	(.L_72 - .L_71)


	//   ....[0]....
.L_71:
        /*005c*/ 	.word	0x000000c0


	//   ....[1]....
        /*0060*/ 	.word	0x00000a90


	//----- nvinfo : EIATTR_CBANK_PARAM_SIZE
	.align		4
.L_72:
        /*0064*/ 	.byte	0x03, 0x19
        /*0066*/ 	.short	0x001c


	//----- nvinfo : EIATTR_PARAM_CBANK
	.align		4
        /*0068*/ 	.byte	0x04, 0x0a
        /*006a*/ 	.short	(.L_74 - .L_73)
	.align		4
.L_73:
        /*006c*/ 	.word	index@(.nv.constant0._Z12matMulKernelPfS_S_i)
        /*0070*/ 	.short	0x0380
        /*0072*/ 	.short	0x001c


	//----- nvinfo : EIATTR_SW_WAR
	.align		4
.L_74:
        /*0074*/ 	.byte	0x04, 0x36
        /*0076*/ 	.short	(.L_76 - .L_75)
.L_75:
        /*0078*/ 	.word	0x00000008
.L_76:


//--------------------- .nv.callgraph             --------------------------
	.section	.nv.callgraph,"",@"SHT_CUDA_CALLGRAPH"
	.align	4
	.sectionentsize	8
	.align		4
        /*0000*/ 	.word	0x00000000
	.align		4
        /*0004*/ 	.word	0xffffffff
	.align		4
        /*0008*/ 	.word	0x00000000
	.align		4
        /*000c*/ 	.word	0xfffffffe
	.align		4
        /*0010*/ 	.word	0x00000000
	.align		4
        /*0014*/ 	.word	0xfffffffd
	.align		4
        /*0018*/ 	.word	0x00000000
	.align		4
        /*001c*/ 	.word	0xfffffffc


//--------------------- .nv.constant4             --------------------------
	.section	.nv.constant4,"a",@progbits
	.align	8
	.align		8
.nv.constant4:
        /*0000*/ 	.dword	_ZN34_INTERNAL_798476dc_4_k_cu_501e22624cuda3std3__45__cpo5beginE
	.align		8
        /*0008*/ 	.dword	_ZN34_INTERNAL_798476dc_4_k_cu_501e22624cuda3std3__45__cpo3endE
	.align		8
        /*0010*/ 	.dword	_ZN34_INTERNAL_798476dc_4_k_cu_501e22624cuda3std3__45__cpo6cbeginE
	.align		8
        /*0018*/ 	.dword	_ZN34_INTERNAL_798476dc_4_k_cu_501e22624cuda3std3__45__cpo4cendE
	.align		8
        /*0020*/ 	.dword	_ZN34_INTERNAL_798476dc_4_k_cu_501e22624cuda3std3__45__cpo6rbeginE
	.align		8
        /*0028*/ 	.dword	_ZN34_INTERNAL_798476dc_4_k_cu_501e22624cuda3std3__45__cpo4rendE
	.align		8
        /*0030*/ 	.dword	_ZN34_INTERNAL_798476dc_4_k_cu_501e22624cuda3std3__45__cpo7crbeginE
	.align		8
        /*0038*/ 	.dword	_ZN34_INTERNAL_798476dc_4_k_cu_501e22624cuda3std3__45__cpo5crendE
	.align		8
        /*0040*/ 	.dword	_ZN34_INTERNAL_798476dc_4_k_cu_501e22624cuda3std3__436_GLOBAL__N__798476dc_4_k_cu_501e22626ignoreE
	.align		8
        /*0048*/ 	.dword	_ZN34_INTERNAL_798476dc_4_k_cu_501e22624cuda3std3__419piecewise_constructE
	.align		8
        /*0050*/ 	.dword	_ZN34_INTERNAL_798476dc_4_k_cu_501e22624cuda3std3__48in_placeE
	.align		8
        /*0058*/ 	.dword	_ZN34_INTERNAL_798476dc_4_k_cu_501e22624cuda3std3__420unreachable_sentinelE
	.align		8
        /*0060*/ 	.dword	_ZN34_INTERNAL_798476dc_4_k_cu_501e22624cuda3std3__47nulloptE
	.align		8
        /*0068*/ 	.dword	_ZN34_INTERNAL_798476dc_4_k_cu_501e22624cuda3std3__48unexpectE
	.align		8
        /*0070*/ 	.dword	_ZN34_INTERNAL_798476dc_4_k_cu_501e22624cuda3std6ranges3__45__cpo4swapE
	.align		8
        /*0078*/ 	.dword	_ZN34_INTERNAL_798476dc_4_k_cu_501e22624cuda3std6ranges3__45__cpo9iter_moveE
	.align		8
        /*0080*/ 	.dword	_ZN34_INTERNAL_798476dc_4_k_cu_501e22624cuda3std6ranges3__45__cpo5beginE
	.align		8
        /*0088*/ 	.dword	_ZN34_INTERNAL_798476dc_4_k_cu_501e22624cuda3std6ranges3__45__cpo3endE
	.align		8
        /*0090*/ 	.dword	_ZN34_INTERNAL_798476dc_4_k_cu_501e22624cuda3std6ranges3__45__cpo6cbeginE
	.align		8
        /*0098*/ 	.dword	_ZN34_INTERNAL_798476dc_4_k_cu_501e22624cuda3std6ranges3__45__cpo4cendE
	.align		8
        /*00a0*/ 	.dword	_ZN34_INTERNAL_798476dc_4_k_cu_501e22624cuda3std6ranges3__45__cpo7advanceE
	.align		8
        /*00a8*/ 	.dword	_ZN34_INTERNAL_798476dc_4_k_cu_501e22624cuda3std6ranges3__45__cpo9iter_swapE
	.align		8
        /*00b0*/ 	.dword	_ZN34_INTERNAL_798476dc_4_k_cu_501e22624cuda3std6ranges3__45__cpo4nextE
	.align		8
        /*00b8*/ 	.dword	_ZN34_INTERNAL_798476dc_4_k_cu_501e22624cuda3std6ranges3__45__cpo4prevE
	.align		8
        /*00c0*/ 	.dword	_ZN34_INTERNAL_798476dc_4_k_cu_501e22624cuda3std6ranges3__45__cpo4dataE
	.align		8
        /*00c8*/ 	.dword	_ZN34_INTERNAL_798476dc_4_k_cu_501e22624cuda3std6ranges3__45__cpo5cdataE
	.align		8
        /*00d0*/ 	.dword	_ZN34_INTERNAL_798476dc_4_k_cu_501e22624cuda3std6ranges3__45__cpo4sizeE
	.align		8
        /*00d8*/ 	.dword	_ZN34_INTERNAL_798476dc_4_k_cu_501e22624cuda3std6ranges3__45__cpo5ssizeE
	.align		8
        /*00e0*/ 	.dword	_ZN34_INTERNAL_798476dc_4_k_cu_501e22624cuda3std6ranges3__45__cpo8distanceE
	.align		8
        /*00e8*/ 	.dword	_ZN34_INTERNAL_798476dc_4_k_cu_501e22626thrust24THRUST_300001_SM_1000_NS8cuda_cub3parE
	.align		8
        /*00f0*/ 	.dword	_ZN34_INTERNAL_798476dc_4_k_cu_501e22626thrust24THRUST_300001_SM_1000_NS8cuda_cub10par_nosyncE
	.align		8
        /*00f8*/ 	.dword	_ZN34_INTERNAL_798476dc_4_k_cu_501e22626thrust24THRUST_300001_SM_1000_NS6system6detail10sequential3seqE
	.align		8
        /*0100*/ 	.dword	_ZN34_INTERNAL_798476dc_4_k_cu_501e22626thrust24THRUST_300001_SM_1000_NS12placeholders2_1E
	.align		8
        /*0108*/ 	.dword	_ZN34_INTERNAL_798476dc_4_k_cu_501e22626thrust24THRUST_300001_SM_1000_NS12placeholders2_2E
	.align		8
        /*0110*/ 	.dword	_ZN34_INTERNAL_798476dc_4_k_cu_501e22626thrust24THRUST_300001_SM_1000_NS12placeholders2_3E
	.align		8
        /*0118*/ 	.dword	_ZN34_INTERNAL_798476dc_4_k_cu_501e22626thrust24THRUST_300001_SM_1000_NS12placeholders2_4E
	.align		8
        /*0120*/ 	.dword	_ZN34_INTERNAL_798476dc_4_k_cu_501e22626thrust24THRUST_300001_SM_1000_NS12placeholders2_5E
	.align		8
        /*0128*/ 	.dword	_ZN34_INTERNAL_798476dc_4_k_cu_501e22626thrust24THRUST_300001_SM_1000_NS12placeholders2_6E
	.align		8
        /*0130*/ 	.dword	_ZN34_INTERNAL_798476dc_4_k_cu_501e22626thrust24THRUST_300001_SM_1000_NS12placeholders2_7E
	.align		8
        /*0138*/ 	.dword	_ZN34_INTERNAL_798476dc_4_k_cu_501e22626thrust24THRUST_300001_SM_1000_NS12placeholders2_8E
	.align		8
        /*0140*/ 	.dword	_ZN34_INTERNAL_798476dc_4_k_cu_501e22626thrust24THRUST_300001_SM_1000_NS12placeholders2_9E
	.align		8
        /*0148*/ 	.dword	_ZN34_INTERNAL_798476dc_4_k_cu_501e22626thrust24THRUST_300001_SM_1000_NS12placeholders3_10E
	.align		8
        /*0150*/ 	.dword	_ZN34_INTERNAL_798476dc_4_k_cu_501e22626thrust24THRUST_300001_SM_1000_NS3seqE


//--------------------- .text._ZN3cub18CUB_300001_SM_10006detail11EmptyKernelIvEEvv --------------------------
	.section	.text._ZN3cub18CUB_300001_SM_10006detail11EmptyKernelIvEEvv,"ax",@progbits
	.align	128
        .global         _ZN3cub18CUB_300001_SM_10006detail11EmptyKernelIvEEvv
        .type           _ZN3cub18CUB_300001_SM_10006detail11EmptyKernelIvEEvv,@function
        .size           _ZN3cub18CUB_300001_SM_10006detail11EmptyKernelIvEEvv,(.L_x_6 - _ZN3cub18CUB_300001_SM_10006detail11EmptyKernelIvEEvv)
        .other          _ZN3cub18CUB_300001_SM_10006detail11EmptyKernelIvEEvv,@"STO_CUDA_ENTRY STV_DEFAULT"
_ZN3cub18CUB_300001_SM_10006detail11EmptyKernelIvEEvv:
.text._ZN3cub18CUB_300001_SM_10006detail11EmptyKernelIvEEvv:
[----:B------:R-:W-:Y:S01]  /*0000*/  LDC R1, c[0x0][0x37c] ;  /* 0x0000df00ff017b82 */ /* 0x000fe20000000800 */
[----:B------:R-:W-:Y:S05]  /*0010*/  EXIT ;  /* 0x000000000000794d */ /* 0x000fea0003800000 */
.L_x_0:
[----:B------:R-:W-:-:S00]  /*0020*/  BRA `(.L_x_0) ;  /* 0xfffffffc00fc7947 */ /* 0x000fc0000383ffff */
[----:B------:R-:W-:-:S00]  /*0030*/  NOP ;  /* 0x0000000000007918 */ /* 0x000fc00000000000 */
        /* <DEDUP_REMOVED lines=12> */
.L_x_6:


//--------------------- .text._Z12matMulKernelPfS_S_i --------------------------
	.section	.text._Z12matMulKernelPfS_S_i,"ax",@progbits
	.align	128
        .global         _Z12matMulKernelPfS_S_i
        .type           _Z12matMulKernelPfS_S_i,@function
        .size           _Z12matMulKernelPfS_S_i,(.L_x_7 - _Z12matMulKernelPfS_S_i)
        .other          _Z12matMulKernelPfS_S_i,@"STO_CUDA_ENTRY STV_DEFAULT"
_Z12matMulKernelPfS_S_i:
.text._Z12matMulKernelPfS_S_i:
[----:B------:R-:W-:Y:S01]  /*0000*/  LDC R1, c[0x0][0x37c] ;  /* 0x0000df00ff017b82 */ /* 0x000fe20000000800 */
[----:B------:R-:W0:Y:S07]  /*0010*/  S2R R0, SR_TID.Y ;  /* 0x0000000000007919 */ /* 0x000e2e0000002200 */
[----:B------:R-:W0:Y:S01]  /*0020*/  S2UR UR4, SR_CTAID.Y ;  /* 0x00000000000479c3 */ /* 0x000e220000002600 */
[----:B------:R-:W1:Y:S01]  /*0030*/  LDCU UR20, c[0x0][0x398] ;  /* 0x00007300ff1477ac */ /* 0x000e620008000800 */
[----:B------:R-:W2:Y:S06]  /*0040*/  S2R R3, SR_TID.X ;  /* 0x0000000000037919 */ /* 0x000eac0000002100 */
[----:B------:R-:W0:Y:S08]  /*0050*/  LDC R13, c[0x0][0x364] ;  /* 0x0000d900ff0d7b82 */ /* 0x000e300000000800 */
[----:B------:R-:W2:Y:S08]  /*0060*/  S2UR UR5, SR_CTAID.X ;  /* 0x00000000000579c3 */ /* 0x000eb00000002500 */
[----:B------:R-:W2:Y:S01]  /*0070*/  LDC R2, c[0x0][0x360] ;  /* 0x0000d800ff027b82 */ /* 0x000ea20000000800 */
[----:B0-----:R-:W-:-:S02]  /*0080*/  IMAD R13, R13, UR4, R0 ;  /* 0x000000040d0d7c24 */ /* 0x001fc4000f8e0200 */
[----:B--2---:R-:W-:-:S05]  /*0090*/  IMAD R0, R2, UR5, R3 ;  /* 0x0000000502007c24 */ /* 0x004fca000f8e0203 */
[----:B------:R-:W-:-:S04]  /*00a0*/  VIMNMX R2, PT, PT, R13, R0, !PT ;  /* 0x000000000d027248 */ /* 0x000fc80007fe0100 */
[----:B-1----:R-:W-:-:S13]  /*00b0*/  ISETP.GE.AND P0, PT, R2, UR20, PT ;  /* 0x0000001402007c0c */ /* 0x002fda000bf06270 */
[----:B------:R-:W-:Y:S05]  /*00c0*/  @P0 EXIT ;  /* 0x000000000000094d */ /* 0x000fea0003800000 */
[----:B------:R-:W-:Y:S01]  /*00d0*/  UISETP.GE.U32.AND UP0, UPT, UR20, 0x8, UPT ;  /* 0x000000081400788c */ /* 0x000fe2000bf06070 */
[----:B------:R-:W-:Y:S02]  /*00e0*/  HFMA2 R12, -RZ, RZ, 0, 0 ;  /* 0x00000000ff0c7431 */ /* 0x000fe400000001ff */
[----:B------:R-:W-:Y:S01]  /*00f0*/  IMAD R13, R13, UR20, RZ ;  /* 0x000000140d0d7c24 */ /* 0x000fe2000f8e02ff */
[----:B------:R-:W-:Y:S01]  /*0100*/  UMOV UR4, URZ ;  /* 0x000000ff00047c82 */ /* 0x000fe20008000000 */
[----:B------:R-:W0:Y:S04]  /*0110*/  LDCU.64 UR18, c[0x0][0x358] ;  /* 0x00006b00ff1277ac */ /* 0x000e280008000a00 */
[----:B------:R-:W-:Y:S05]  /*0120*/  BRA.U !UP0, `(.L_x_1) ;  /* 0x0000000508047547 */ /* 0x000fea000b800000 */
[----:B------:R-:W1:Y:S01]  /*0130*/  LDCU.128 UR24, c[0x0][0x380] ;  /* 0x00007000ff1877ac */ /* 0x000e620008000c00 */
[----:B------:R-:W-:Y:S02]  /*0140*/  MOV R12, RZ ;  /* 0x000000ff000c7202 */ /* 0x000fe40000000f00 */
[----:B------:R-:W-:Y:S01]  /*0150*/  MOV R14, R0 ;  /* 0x00000000000e7202 */ /* 0x000fe20000000f00 */
[----:B------:R-:W-:-:S04]  /*0160*/  ULOP3.LUT UR4, UR20, 0x7ffffff8, URZ, 0xc0, !UPT ;  /* 0x7ffffff814047892 */ /* 0x000fc8000f8ec0ff */
[----:B------:R-:W-:Y:S01]  /*0170*/  UIADD3 UR5, UPT, UPT, -UR4, URZ, URZ ;  /* 0x000000ff04057290 */ /* 0x000fe2000fffe1ff */
[----:B-1----:R-:W-:Y:S01]  /*0180*/  MOV R2, UR24 ;  /* 0x0000001800027c02 */ /* 0x002fe20008000f00 */
[----:B------:R-:W-:Y:S01]  /*0190*/  UIMAD.WIDE UR6, UR20, 0x8, UR26 ;  /* 0x00000008140678a5 */ /* 0x000fe2000f8e021a */
[----:B------:R-:W-:Y:S01]  /*01a0*/  MOV R3, UR25 ;  /* 0x0000001900037c02 */ /* 0x000fe20008000f00 */
[----:B------:R-:W-:Y:S02]  /*01b0*/  UIMAD.WIDE UR8, UR20, 0xc, UR26 ;  /* 0x0000000c140878a5 */ /* 0x000fe4000f8e021a */
[----:B------:R-:W-:Y:S01]  /*01c0*/  UIMAD.WIDE UR10, UR20, 0x10, UR26 ;  /* 0x00000010140a78a5 */ /* 0x000fe2000f8e021a */
[----:B------:R-:W-:Y:S01]  /*01d0*/  IMAD.WIDE.U32 R2, R13, 0x4, R2 ;  /* 0x000000040d027825 */ /* 0x000fe200078e0002 */
[----:B------:R-:W-:Y:S02]  /*01e0*/  UIMAD.WIDE UR12, UR20, 0x14, UR26 ;  /* 0x00000014140c78a5 */ /* 0x000fe4000f8e021a */
[----:B------:R-:W-:Y:S01]  /*01f0*/  UIMAD.WIDE UR14, UR20, 0x18, UR26 ;  /* 0x00000018140e78a5 */ /* 0x000fe2000f8e021a */
[----:B------:R-:W-:Y:S01]  /*0200*/  IADD3 R2, P0, PT, R2, 0x10, RZ ;  /* 0x0000001002027810 */ /* 0x000fe20007f1e0ff */
[----:B------:R-:W-:-:S03]  /*0210*/  UIMAD.WIDE UR16, UR20, 0x1c, UR26 ;  /* 0x0000001c141078a5 */ /* 0x000fc6000f8e021a */
[----:B------:R-:W-:-:S09]  /*0220*/  IADD3.X R3, PT, PT, RZ, R3, RZ, P0, !PT ;  /* 0x00000003ff037210 */ /* 0x000fd200007fe4ff */
.L_x_2:
[----:B------:R-:W-:Y:S01]  /*0230*/  UIMAD.WIDE UR22, UR20, 0x4, UR26 ;  /* 0x00000004141678a5 */ /* 0x000fe2000f8e021a */
[----:B------:R-:W-:Y:S02]  /*0240*/  IMAD.MOV.U32 R23, RZ, RZ, 0x4 ;  /* 0x00000004ff177424 */ /* 0x000fe400078e00ff */
[----:B------:R-:W-:Y:S01]  /*0250*/  HFMA2 R11, -RZ, RZ, 0, 2.384185791015625e-07 ;  /* 0x00000004ff0b7431 */ /* 0x000fe200000001ff */
[----:B------:R-:W-:Y:S01]  /*0260*/  MOV R25, 0x4 ;  /* 0x0000000400197802 */ /* 0x000fe20000000f00 */
[----:B0-----:R-:W2:Y:S01]  /*0270*/  LDG.E R21, desc[UR18][R2.64+-0x10] ;  /* 0xfffff01202157981 */ /* 0x001ea2000c1e1900 */
[C---:B------:R-:W-:Y:S01]  /*0280*/  IMAD.WIDE R22, R14.reuse, R23, UR26 ;  /* 0x0000001a0e167e25 */ /* 0x040fe2000f8e0217 */
[----:B------:R-:W-:Y:S02]  /*0290*/  MOV R8, UR22 ;  /* 0x0000001600087c02 */ /* 0x000fe40008000f00 */
[----:B------:R-:W-:Y:S01]  /*02a0*/  MOV R9, UR23 ;  /* 0x0000001700097c02 */ /* 0x000fe20008000f00 */
[----:B------:R-:W3:Y:S02]  /*02b0*/  LDG.E R19, desc[UR18][R2.64+-0xc] ;  /* 0xfffff41202137981 */ /* 0x000ee4000c1e1900 */
[----:B------:R-:W-:-:S02]  /*02c0*/  IMAD.WIDE R8, R14, 0x4, R8 ;  /* 0x000000040e087825 */ /* 0x000fc400078e0208 */
[----:B------:R-:W2:Y:S01]  /*02d0*/  LDG.E R22, desc[UR18][R22.64] ;  /* 0x0000001216167981 */ /* 0x000ea2000c1e1900 */
[----:B------:R-:W-:Y:S01]  /*02e0*/  MOV R5, 0x4 ;  /* 0x0000000400057802 */ /* 0x000fe20000000f00 */
[C---:B------:R-:W-:Y:S02]  /*02f0*/  IMAD.WIDE R24, R14.reuse, R25, UR6 ;  /* 0x000000060e187e25 */ /* 0x040fe4000f8e0219 */
[----:B------:R0:W3:Y:S02]  /*0300*/  LDG.E R20, desc[UR18][R8.64] ;  /* 0x0000001208147981 */ /* 0x0000e4000c1e1900 */
[----:B------:R-:W-:Y:S02]  /*0310*/  IMAD.WIDE R10, R14, R11, UR8 ;  /* 0x000000080e0a7e25 */ /* 0x000fe4000f8e020b */
[----:B------:R-:W4:Y:S04]  /*0320*/  LDG.E R18, desc[UR18][R24.64] ;  /* 0x0000001218127981 */ /* 0x000f28000c1e1900 */
[----:B------:R-:W4:Y:S01]  /*0330*/  LDG.E R17, desc[UR18][R2.64+-0x8] ;  /* 0xfffff81202117981 */ /* 0x000f22000c1e1900 */
[----:B0-----:R-:W-:-:S02]  /*0340*/  HFMA2 R9, -RZ, RZ, 0, 2.384185791015625e-07 ;  /* 0x00000004ff097431 */ /* 0x001fc400000001ff */
[----:B------:R-:W-:Y:S01]  /*0350*/  IMAD.MOV.U32 R7, RZ, RZ, 0x4 ;  /* 0x00000004ff077424 */ /* 0x000fe200078e00ff */
[----:B------:R0:W5:Y:S01]  /*0360*/  LDG.E R16, desc[UR18][R10.64] ;  /* 0x000000120a107981 */ /* 0x000162000c1e1900 */
[----:B------:R-:W-:-:S03]  /*0370*/  IMAD.WIDE R4, R14, R5, UR10 ;  /* 0x0000000a0e047e25 */ /* 0x000fc6000f8e0205 */
[----:B------:R-:W5:Y:S01]  /*0380*/  LDG.E R15, desc[UR18][R2.64+-0x4] ;  /* 0xfffffc12020f7981 */ /* 0x000f62000c1e1900 */
[C---:B------:R-:W-:Y:S01]  /*0390*/  IMAD.WIDE R6, R14.reuse, R7, UR12 ;  /* 0x0000000c0e067e25 */ /* 0x040fe2000f8e0207 */
[----:B------:R-:W-:Y:S02]  /*03a0*/  MOV R27, 0x4 ;  /* 0x00000004001b7802 */ /* 0x000fe40000000f00 */
[----:B------:R1:W5:Y:S01]  /*03b0*/  LDG.E R4, desc[UR18][R4.64] ;  /* 0x0000001204047981 */ /* 0x000362000c1e1900 */
[----:B------:R-:W-:-:S03]  /*03c0*/  IMAD.WIDE R8, R14, R9, UR14 ;  /* 0x0000000e0e087e25 */ /* 0x000fc6000f8e0209 */
[----:B------:R-:W5:Y:S01]  /*03d0*/  LDG.E R23, desc[UR18][R2.64] ;  /* 0x0000001202177981 */ /* 0x000f62000c1e1900 */
[----:B0-----:R-:W-:-:S03]  /*03e0*/  IMAD.WIDE R10, R14, R27, UR16 ;  /* 0x000000100e0a7e25 */ /* 0x001fc6000f8e021b */
[----:B------:R-:W5:Y:S04]  /*03f0*/  LDG.E R7, desc[UR18][R6.64] ;  /* 0x0000001206077981 */ /* 0x000f68000c1e1900 */
[----:B------:R-:W5:Y:S04]  /*0400*/  LDG.E R24, desc[UR18][R2.64+0x4] ;  /* 0x0000041202187981 */ /* 0x000f68000c1e1900 */
[----:B------:R-:W5:Y:S04]  /*0410*/  LDG.E R8, desc[UR18][R8.64] ;  /* 0x0000001208087981 */ /* 0x000f68000c1e1900 */
[----:B------:R-:W5:Y:S04]  /*0420*/  LDG.E R25, desc[UR18][R2.64+0x8] ;  /* 0x0000081202197981 */ /* 0x000f68000c1e1900 */
[----:B------:R-:W5:Y:S04]  /*0430*/  LDG.E R10, desc[UR18][R10.64] ;  /* 0x000000120a0a7981 */ /* 0x000f68000c1e1900 */
[----:B------:R0:W5:Y:S01]  /*0440*/  LDG.E R27, desc[UR18][R2.64+0xc] ;  /* 0x00000c12021b7981 */ /* 0x000162000c1e1900 */
[----:B------:R-:W-:-:S04]  /*0450*/  UIADD3 UR5, UPT, UPT, UR5, 0x8, URZ ;  /* 0x0000000805057890 */ /* 0x000fc8000fffe0ff */
[----:B------:R-:W-:Y:S01]  /*0460*/  UISETP.NE.AND UP0, UPT, UR5, URZ, UPT ;  /* 0x000000ff0500728c */ /* 0x000fe2000bf05270 */
[----:B-1----:R-:W-:Y:S02]  /*0470*/  MOV R5, UR20 ;  /* 0x0000001400057c02 */ /* 0x002fe40008000f00 */
[----:B0-----:R-:W-:Y:S02]  /*0480*/  IADD3 R2, P0, PT, R2, 0x20, RZ ;  /* 0x0000002002027810 */ /* 0x001fe40007f1e0ff */
[----:B------:R-:W-:Y:S02]  /*0490*/  LEA R14, R5, R14, 0x3 ;  /* 0x0000000e050e7211 */ /* 0x000fe400078e18ff */
[----:B------:R-:W-:Y:S01]  /*04a0*/  IADD3.X R3, PT, PT, RZ, R3, RZ, P0, !PT ;  /* 0x00000003ff037210 */ /* 0x000fe200007fe4ff */
[----:B--2---:R-:W-:-:S04]  /*04b0*/  FFMA R22, R21, R22, R12 ;  /* 0x0000001615167223 */ /* 0x004fc8000000000c */
[----:B---3--:R-:W-:-:S04]  /*04c0*/  FFMA R20, R19, R20, R22 ;  /* 0x0000001413147223 */ /* 0x008fc80000000016 */
[----:B----4-:R-:W-:-:S04]  /*04d0*/  FFMA R18, R17, R18, R20 ;  /* 0x0000001211127223 */ /* 0x010fc80000000014 */
[----:B-----5:R-:W-:-:S04]  /*04e0*/  FFMA R16, R15, R16, R18 ;  /* 0x000000100f107223 */ /* 0x020fc80000000012 */
[----:B------:R-:W-:-:S04]  /*04f0*/  FFMA R23, R23, R4, R16 ;  /* 0x0000000417177223 */ /* 0x000fc80000000010 */
[----:B------:R-:W-:-:S04]  /*0500*/  FFMA R24, R24, R7, R23 ;  /* 0x0000000718187223 */ /* 0x000fc80000000017 */
[----:B------:R-:W-:-:S04]  /*0510*/  FFMA R8, R25, R8, R24 ;  /* 0x0000000819087223 */ /* 0x000fc80000000018 */
[----:B------:R-:W-:Y:S01]  /*0520*/  FFMA R12, R27, R10, R8 ;  /* 0x0000000a1b0c7223 */ /* 0x000fe20000000008 */
[----:B------:R-:W-:Y:S06]  /*0530*/  BRA.U UP0, `(.L_x_2) ;  /* 0xfffffffd003c7547 */ /* 0x000fec000b83ffff */
.L_x_1:
[----:B------:R-:W-:-:S04]  /*0540*/  ULOP3.LUT UR6, UR20, 0x7, URZ, 0xc0, !UPT ;  /* 0x0000000714067892 */ /* 0x000fc8000f8ec0ff */
[----:B------:R-:W-:-:S09]  /*0550*/  UISETP.NE.AND UP0, UPT, UR6, URZ, UPT ;  /* 0x000000ff0600728c */ /* 0x000fd2000bf05270 */
[----:B------:R-:W-:Y:S05]  /*0560*/  BRA.U !UP0, `(.L_x_3) ;  /* 0x0000000508387547 */ /* 0x000fea000b800000 */
[----:B------:R-:W-:Y:S02]  /*0570*/  UISETP.GE.U32.AND UP0, UPT, UR6, 0x4, UPT ;  /* 0x000000040600788c */ /* 0x000fe4000bf06070 */
[----:B------:R-:W-:-:S04]  /*0580*/  ULOP3.LUT UR5, UR20, 0x3, URZ, 0xc0, !UPT ;  /* 0x0000000314057892 */ /* 0x000fc8000f8ec0ff */
[----:B------:R-:W-:-:S03]  /*0590*/  UISETP.NE.AND UP1, UPT, UR5, URZ, UPT ;  /* 0x000000ff0500728c */ /* 0x000fc6000bf25270 */
[----:B------:R-:W-:Y:S08]  /*05a0*/  BRA.U !UP0, `(.L_x_4) ;  /* 0x00000001087c7547 */ /* 0x000ff0000b800000 */
[----:B------:R-:W1:Y:S01]  /*05b0*/  LDC.64 R6, c[0x0][0x388] ;  /* 0x0000e200ff067b82 */ /* 0x000e620000000a00 */
[----:B------:R-:W2:Y:S01]  /*05c0*/  LDCU.64 UR6, c[0x0][0x380] ;  /* 0x00007000ff0677ac */ /* 0x000ea20008000a00 */
[----:B------:R-:W-:Y:S01]  /*05d0*/  IMAD.U32 R9, RZ, RZ, UR4 ;  /* 0x00000004ff097e24 */ /* 0x000fe2000f8e00ff */
[C---:B------:R-:W-:Y:S02]  /*05e0*/  IADD3 R3, PT, PT, R13.reuse, UR4, RZ ;  /* 0x000000040d037c10 */ /* 0x040fe4000fffe0ff */
[----:B------:R-:W-:Y:S01]  /*05f0*/  IADD3 R10, P0, PT, R13, UR4, RZ ;  /* 0x000000040d0a7c10 */ /* 0x000fe2000ff1e0ff */
[----:B------:R-:W-:Y:S01]  /*0600*/  IMAD R9, R9, UR20, R0 ;  /* 0x0000001409097c24 */ /* 0x000fe2000f8e0200 */
[----:B------:R-:W-:Y:S01]  /*0610*/  MOV R11, UR20 ;  /* 0x00000014000b7c02 */ /* 0x000fe20008000f00 */
[----:B------:R-:W3:Y:S01]  /*0620*/  LDC.64 R4, c[0x0][0x380] ;  /* 0x0000e000ff047b82 */ /* 0x000ee20000000a00 */
[----:B------:R-:W-:Y:S01]  /*0630*/  MOV R15, UR20 ;  /* 0x00000014000f7c02 */ /* 0x000fe20008000f00 */
[----:B-1----:R-:W-:Y:S01]  /*0640*/  IMAD.WIDE R6, R9, 0x4, R6 ;  /* 0x0000000409067825 */ /* 0x002fe200078e0206 */
[----:B------:R-:W-:-:S05]  /*0650*/  MOV R9, UR20 ;  /* 0x0000001400097c02 */ /* 0x000fca0008000f00 */
[----:B------:R-:W-:Y:S02]  /*0660*/  IMAD.WIDE R8, R9, 0x4, R6 ;  /* 0x0000000409087825 */ /* 0x000fe400078e0206 */
[----:B0-----:R-:W4:Y:S02]  /*0670*/  LDG.E R6, desc[UR18][R6.64] ;  /* 0x0000001206067981 */ /* 0x001f24000c1e1900 */
[----:B---3--:R-:W-:Y:S01]  /*0680*/  IMAD.WIDE.U32 R4, R3, 0x4, R4 ;  /* 0x0000000403047825 */ /* 0x008fe200078e0004 */
[----:B------:R-:W-:Y:S01]  /*0690*/  IADD3.X R3, PT, PT, RZ, RZ, RZ, P0, !PT ;  /* 0x000000ffff037210 */ /* 0x000fe200007fe4ff */
[----:B------:R-:W3:Y:S01]  /*06a0*/  LDG.E R17, desc[UR18][R8.64] ;  /* 0x0000001208117981 */ /* 0x000ee2000c1e1900 */
[----:B--2---:R-:W-:-:S03]  /*06b0*/  LEA R2, P0, R10, UR6, 0x2 ;  /* 0x000000060a027c11 */ /* 0x004fc6000f8010ff */
[----:B------:R-:W4:Y:S01]  /*06c0*/  LDG.E R5, desc[UR18][R4.64] ;  /* 0x0000001204057981 */ /* 0x000f22000c1e1900 */
[----:B------:R-:W-:Y:S01]  /*06d0*/  LEA.HI.X R3, R10, UR7, R3, 0x2, P0 ;  /* 0x000000070a037c11 */ /* 0x000fe200080f1403 */
[----:B------:R-:W-:-:S04]  /*06e0*/  IMAD.WIDE R10, R11, 0x4, R8 ;  /* 0x000000040b0a7825 */ /* 0x000fc800078e0208 */
[----:B------:R-:W3:Y:S01]  /*06f0*/  LDG.E R16, desc[UR18][R2.64+0x4] ;  /* 0x0000041202107981 */ /* 0x000ee2000c1e1900 */
[----:B------:R-:W-:-:S03]  /*0700*/  IMAD.WIDE R14, R15, 0x4, R10 ;  /* 0x000000040f0e7825 */ /* 0x000fc600078e020a */
[----:B------:R-:W2:Y:S04]  /*0710*/  LDG.E R19, desc[UR18][R10.64] ;  /* 0x000000120a137981 */ /* 0x000ea8000c1e1900 */
[----:B------:R-:W2:Y:S04]  /*0720*/  LDG.E R18, desc[UR18][R2.64+0x8] ;  /* 0x0000081202127981 */ /* 0x000ea8000c1e1900 */
[----:B------:R-:W5:Y:S04]  /*0730*/  LDG.E R20, desc[UR18][R2.64+0xc] ;  /* 0x00000c1202147981 */ /* 0x000f68000c1e1900 */
[----:B------:R-:W5:Y:S01]  /*0740*/  LDG.E R14, desc[UR18][R14.64] ;  /* 0x000000120e0e7981 */ /* 0x000f62000c1e1900 */
[----:B------:R-:W-:Y:S01]  /*0750*/  UIADD3 UR4, UPT, UPT, UR4, 0x4, URZ ;  /* 0x0000000404047890 */ /* 0x000fe2000fffe0ff */
[----:B----4-:R-:W-:-:S04]  /*0760*/  FFMA R5, R5, R6, R12 ;  /* 0x0000000605057223 */ /* 0x010fc8000000000c */
[----:B---3--:R-:W-:-:S04]  /*0770*/  FFMA R5, R16, R17, R5 ;  /* 0x0000001110057223 */ /* 0x008fc80000000005 */
[----:B--2---:R-:W-:-:S04]  /*0780*/  FFMA R5, R18, R19, R5 ;  /* 0x0000001312057223 */ /* 0x004fc80000000005 */
[----:B-----5:R-:W-:-:S07]  /*0790*/  FFMA R12, R20, R14, R5 ;  /* 0x0000000e140c7223 */ /* 0x020fce0000000005 */
.L_x_4:
[----:B------:R-:W-:Y:S05]  /*07a0*/  BRA.U !UP1, `(.L_x_3) ;  /* 0x0000000109a87547 */ /* 0x000fea000b800000 */
[----:B------:R-:W-:Y:S01]  /*07b0*/  UISETP.NE.AND UP0, UPT, UR5, 0x1, UPT ;  /* 0x000000010500788c */ /* 0x000fe2000bf05270 */
[----:B------:R-:W-:Y:S01]  /*07c0*/  MOV R7, UR4 ;  /* 0x0000000400077c02 */ /* 0x000fe20008000f00 */
[----:B------:R-:W-:Y:S02]  /*07d0*/  ULOP3.LUT UR5, UR20, 0x1, URZ, 0xc0, !UPT ;  /* 0x0000000114057892 */ /* 0x000fe4000f8ec0ff */
[----:B------:R-:W-:Y:S02]  /*07e0*/  MOV R15, UR20 ;  /* 0x00000014000f7c02 */ /* 0x000fe40008000f00 */
[----:B------:R-:W-:Y:S01]  /*07f0*/  UISETP.NE.U32.AND UP1, UPT, UR5, 0x1, UPT ;  /* 0x000000010500788c */ /* 0x000fe2000bf25070 */
[----:B------:R-:W-:-:S04]  /*0800*/  PLOP3.LUT P1, PT, PT, PT, UP0, 0x80, 0x8 ;  /* 0x000000000008781c */ /* 0x000fc80003f2f008 */
[----:B------:R-:W1:Y:S01]  /*0810*/  @UP0 LDCU.128 UR8, c[0x0][0x380] ;  /* 0x00007000ff0807ac */ /* 0x000e620008000c00 */
[----:B------:R-:W-:Y:S01]  /*0820*/  PLOP3.LUT P0, PT, PT, PT, UP1, 0x80, 0x8 ;  /* 0x000000000008781c */ /* 0x000fe20003f0f018 */
[----:B------:R-:W2:Y:S04]  /*0830*/  @UP0 LDCU.64 UR6, c[0x0][0x380] ;  /* 0x00007000ff0607ac */ /* 0x000ea80008000a00 */
[----:B------:R-:W3:Y:S03]  /*0840*/  @!UP1 LDCU.128 UR12, c[0x0][0x380] ;  /* 0x00007000ff0c97ac */ /* 0x000ee60008000c00 */
[C---:B------:R-:W-:Y:S02]  /*0850*/  @P1 IADD3 R3, PT, PT, R13.reuse, UR4, RZ ;  /* 0x000000040d031c10 */ /* 0x040fe4000fffe0ff */
[----:B------:R-:W-:Y:S01]  /*0860*/  @P1 IADD3 R6, P2, PT, R13, UR4, RZ ;  /* 0x000000040d061c10 */ /* 0x000fe2000ff5e0ff */
[----:B------:R-:W-:Y:S01]  /*0870*/  @UP0 UIADD3 UR4, UPT, UPT, UR4, 0x2, URZ ;  /* 0x0000000204040890 */ /* 0x000fe2000fffe0ff */
[----:B-1----:R-:W-:Y:S01]  /*0880*/  MOV R11, UR9 ;  /* 0x00000009000b7c02 */ /* 0x002fe20008000f00 */
[----:B------:R-:W-:Y:S01]  /*0890*/  IMAD.U32 R10, RZ, RZ, UR8 ;  /* 0x00000008ff0a7e24 */ /* 0x000fe2000f8e00ff */
[----:B------:R-:W-:-:S02]  /*08a0*/  MOV R4, UR10 ;  /* 0x0000000a00047c02 */ /* 0x000fc40008000f00 */
[----:B------:R-:W-:Y:S01]  /*08b0*/  MOV R5, UR11 ;  /* 0x0000000b00057c02 */ /* 0x000fe20008000f00 */
[----:B------:R-:W-:-:S04]  /*08c0*/  @P1 IMAD.WIDE.U32 R10, R3, 0x4, R10 ;  /* 0x00000004030a1825 */ /* 0x000fc800078e000a */
[----:B------:R-:W-:Y:S01]  /*08d0*/  @P1 IMAD R3, R7, UR20, R0 ;  /* 0x0000001407031c24 */ /* 0x000fe2000f8e0200 */
[----:B------:R-:W-:Y:S01]  /*08e0*/  @P1 IADD3.X R7, PT, PT, RZ, RZ, RZ, P2, !PT ;  /* 0x000000ffff071210 */ /* 0x000fe200017fe4ff */
[----:B------:R-:W-:Y:S01]  /*08f0*/  IMAD.U32 R19, RZ, RZ, UR4 ;  /* 0x00000004ff137e24 */ /* 0x000fe2000f8e00ff */
[C---:B--2---:R-:W-:Y:S01]  /*0900*/  @P1 LEA R2, P2, R6.reuse, UR6, 0x2 ;  /* 0x0000000606021c11 */ /* 0x044fe2000f8410ff */
[----:B------:R-:W-:Y:S01]  /*0910*/  @P1 IMAD.WIDE R4, R3, 0x4, R4 ;  /* 0x0000000403041825 */ /* 0x000fe200078e0204 */
[----:B------:R-:W-:Y:S01]  /*0920*/  @!P0 IADD3 R17, PT, PT, R13, UR4, RZ ;  /* 0x000000040d118c10 */ /* 0x000fe2000fffe0ff */
[----:B0-----:R-:W2:Y:S01]  /*0930*/  @P1 LDG.E R11, desc[UR18][R10.64] ;  /* 0x000000120a0b1981 */ /* 0x001ea2000c1e1900 */
[----:B------:R-:W-:Y:S01]  /*0940*/  @P1 LEA.HI.X R3, R6, UR7, R7, 0x2, P2 ;  /* 0x0000000706031c11 */ /* 0x000fe200090f1407 */
[----:B------:R-:W-:Y:S01]  /*0950*/  @!P0 IMAD R19, R19, UR20, R0 ;  /* 0x0000001413138c24 */ /* 0x000fe2000f8e0200 */
[----:B---3--:R-:W-:Y:S01]  /*0960*/  MOV R6, UR12 ;  /* 0x0000000c00067c02 */ /* 0x008fe20008000f00 */
[----:B------:R-:W-:Y:S01]  /*0970*/  @P1 IMAD.WIDE R14, R15, 0x4, R4 ;  /* 0x000000040f0e1825 */ /* 0x000fe200078e0204 */
[----:B------:R-:W-:Y:S01]  /*0980*/  MOV R7, UR13 ;  /* 0x0000000d00077c02 */ /* 0x000fe20008000f00 */
[----:B------:R-:W2:Y:S01]  /*0990*/  @P1 LDG.E R4, desc[UR18][R4.64] ;  /* 0x0000001204041981 */ /* 0x000ea2000c1e1900 */
[----:B------:R-:W-:-:S02]  /*09a0*/  MOV R8, UR14 ;  /* 0x0000000e00087c02 */ /* 0x000fc40008000f00 */
[----:B------:R-:W-:Y:S01]  /*09b0*/  MOV R9, UR15 ;  /* 0x0000000f00097c02 */ /* 0x000fe20008000f00 */
[----:B------:R-:W-:Y:S01]  /*09c0*/  @!P0 IMAD.WIDE.U32 R6, R17, 0x4, R6 ;  /* 0x0000000411068825 */ /* 0x000fe200078e0006 */
[----:B------:R-:W3:Y:S03]  /*09d0*/  @P1 LDG.E R14, desc[UR18][R14.64] ;  /* 0x000000120e0e1981 */ /* 0x000ee6000c1e1900 */
[----:B------:R-:W-:Y:S01]  /*09e0*/  @!P0 IMAD.WIDE R8, R19, 0x4, R8 ;  /* 0x0000000413088825 */ /* 0x000fe200078e0208 */
[----:B------:R-:W3:Y:S04]  /*09f0*/  @P1 LDG.E R2, desc[UR18][R2.64+0x4] ;  /* 0x0000041202021981 */ /* 0x000ee8000c1e1900 */
[----:B------:R-:W4:Y:S04]  /*0a00*/  @!P0 LDG.E R7, desc[UR18][R6.64] ;  /* 0x0000001206078981 */ /* 0x000f28000c1e1900 */
[----:B------:R-:W4:Y:S01]  /*0a10*/  @!P0 LDG.E R8, desc[UR18][R8.64] ;  /* 0x0000001208088981 */ /* 0x000f22000c1e1900 */
[----:B--2---:R-:W-:-:S04]  /*0a20*/  @P1 FFMA R11, R11, R4, R12 ;  /* 0x000000040b0b1223 */ /* 0x004fc8000000000c */
[----:B---3--:R-:W-:-:S04]  /*0a30*/  @P1 FFMA R12, R2, R14, R11 ;  /* 0x0000000e020c1223 */ /* 0x008fc8000000000b */
[----:B----4-:R-:W-:-:S07]  /*0a40*/  @!P0 FFMA R12, R7, R8, R12 ;  /* 0x00000008070c8223 */ /* 0x010fce000000000c */
.L_x_3:
[----:B------:R-:W1:Y:S01]  /*0a50*/  LDC.64 R2, c[0x0][0x390] ;  /* 0x0000e400ff027b82 */ /* 0x000e620000000a00 */
[----:B------:R-:W-:-:S05]  /*0a60*/  IADD3 R13, PT, PT, R0, R13, RZ ;  /* 0x0000000d000d7210 */ /* 0x000fca0007ffe0ff */
[----:B-1----:R-:W-:-:S05]  /*0a70*/  IMAD.WIDE R2, R13, 0x4, R2 ;  /* 0x000000040d027825 */ /* 0x002fca00078e0202 */
[----:B0-----:R-:W-:Y:S01]  /*0a80*/  STG.E desc[UR18][R2.64], R12 ;  /* 0x0000000c02007986 */ /* 0x001fe2000c101912 */
[----:B------:R-:W-:Y:S05]  /*0a90*/  EXIT ;  /* 0x000000000000794d */ /* 0x000fea0003800000 */
.L_x_5:
        /* <DEDUP_REMOVED lines=14> */
.L_x_7:


//--------------------- .nv.shared.reserved.0     --------------------------
	.section	.nv.shared.reserved.0,"aw",@nobits
	.weak		__nv_reservedSMEM_offset_0_alias
	.size		__nv_reservedSMEM_offset_0_alias, 0, 64
	.other		__nv_reservedSMEM_offset_0_alias,@"STO_CUDA_RESERVED_SHARED STV_DEFAULT"
__nv_reservedSMEM_offset_0_alias:
	.zero		0
	.zero		64


//--------------------- .nv.global                --------------------------
	.section	.nv.global,"aw",@nobits
.nv.global:
	.type		_ZN34_INTERNAL_798476dc_4_k_cu_501e22626thrust24THRUST_300001_SM_1000_NS3seqE,@object
	.size		_ZN34_INTERNAL_798476dc_4_k_cu_501e22626thrust24THRUST_300001_SM_1000_NS3seqE,(_ZN34_INTERNAL_798476dc_4_k_cu_501e22624cuda3std3__48in_placeE - _ZN34_INTERNAL_798476dc_4_k_cu_501e22626thrust24THRUST_300001_SM_1000_NS3seqE)
_ZN34_INTERNAL_798476dc_4_k_cu_501e22626thrust24THRUST_300001_SM_1000_NS3seqE:
	.zero		1
	.type		_ZN34_INTERNAL_798476dc_4_k_cu_501e22624cuda3std3__48in_placeE,@object
	.size		_ZN34_INTERNAL_798476dc_4_k_cu_501e22624cuda3std3__48in_placeE,(_ZN34_INTERNAL_798476dc_4_k_cu_501e22624cuda3std6ranges3__45__cpo4sizeE - _ZN34_INTERNAL_798476dc_4_k_cu_501e22624cuda3std3__48in_placeE)
_ZN34_INTERNAL_798476dc_4_k_cu_501e22624cuda3std3__48in_placeE:
	.zero		1
	.type		_ZN34_INTERNAL_798476dc_4_k_cu_501e22624cuda3std6ranges3__45__cpo4sizeE,@object
	.size		_ZN34_INTERNAL_798476dc_4_k_cu_501e22624cuda3std6ranges3__45__cpo4sizeE,(_ZN34_INTERNAL_798476dc_4_k_cu_501e22626thrust24THRUST_300001_SM_1000_NS12placeholders2_3E - _ZN34_INTERNAL_798476dc_4_k_cu_501e22624cuda3std6ranges3__45__cpo4sizeE)
_ZN34_INTERNAL_798476dc_4_k_cu_501e22624cuda3std6ranges3__45__cpo4sizeE:
	.zero		1
	.type		_ZN34_INTERNAL_798476dc_4_k_cu_501e22626thrust24THRUST_300001_SM_1000_NS12placeholders2_3E,@object
	.size		_ZN34_INTERNAL_798476dc_4_k_cu_501e22626thrust24THRUST_300001_SM_1000_NS12placeholders2_3E,(_ZN34_INTERNAL_798476dc_4_k_cu_501e22624cuda3std3__45__cpo6cbeginE - _ZN34_INTERNAL_798476dc_4_k_cu_501e22626thrust24THRUST_300001_SM_1000_NS12placeholders2_3E)
_ZN34_INTERNAL_798476dc_4_k_cu_501e22626thrust24THRUST_300001_SM_1000_NS12placeholders2_3E:
	.zero		1
	.type		_ZN34_INTERNAL_798476dc_4_k_cu_501e22624cuda3std3__45__cpo6cbeginE,@object
	.size		_ZN34_INTERNAL_798476dc_4_k_cu_501e22624cuda3std3__45__cpo6cbeginE,(_ZN34_INTERNAL_798476dc_4_k_cu_501e22624cuda3std6ranges3__45__cpo6cbeginE - _ZN34_INTERNAL_798476dc_4_k_cu_501e22624cuda3std3__45__cpo6cbeginE)
_ZN34_INTERNAL_798476dc_4_k_cu_501e22624cuda3std3__45__cpo6cbeginE:
	.zero		1
	.type		_ZN34_INTERNAL_798476dc_4_k_cu_501e22624cuda3std6ranges3__45__cpo6cbeginE,@object
	.size		_ZN34_INTERNAL_798476dc_4_k_cu_501e22624cuda3std6ranges3__45__cpo6cbeginE,(_ZN34_INTERNAL_798476dc_4_k_cu_501e22626thrust24THRUST_300001_SM_1000_NS12placeholders2_7E - _ZN34_INTERNAL_798476dc_4_k_cu_501e22624cuda3std6ranges3__45__cpo6cbeginE)
_ZN34_INTERNAL_798476dc_4_k_cu_501e22624cuda3std6ranges3__45__cpo6cbeginE:
	.zero		1
	.type		_ZN34_INTERNAL_798476dc_4_k_cu_501e22626thrust24THRUST_300001_SM_1000_NS12placeholders2_7E,@object
	.size		_ZN34_INTERNAL_798476dc_4_k_cu_501e22626thrust24THRUST_300001_SM_1000_NS12placeholders2_7E,(_ZN34_INTERNAL_798476dc_4_k_cu_501e22624cuda3std3__45__cpo7crbeginE - _ZN34_INTERNAL_798476dc_4_k_cu_501e22626thrust24THRUST_300001_SM_1000_NS12placeholders2_7E)
_ZN34_INTERNAL_798476dc_4_k_cu_501e22626thrust24THRUST_300001_SM_1000_NS12placeholders2_7E:
	.zero		1
	.type		_ZN34_INTERNAL_798476dc_4_k_cu_501e22624cuda3std3__45__cpo7crbeginE,@object
	.size		_ZN34_INTERNAL_798476dc_4_k_cu_501e22624cuda3std3__45__cpo7crbeginE,(_ZN34_INTERNAL_798476dc_4_k_cu_501e22624cuda3std6ranges3__45__cpo4nextE - _ZN34_INTERNAL_798476dc_4_k_cu_501e22624cuda3std3__45__cpo7crbeginE)
_ZN34_INTERNAL_798476dc_4_k_cu_501e22624cuda3std3__45__cpo7crbeginE:
	.zero		1
	.type		_ZN34_INTERNAL_798476dc_4_k_cu_501e22624cuda3std6ranges3__45__cpo4nextE,@object
	.size		_ZN34_INTERNAL_798476dc_4_k_cu_501e22624cuda3std6ranges3__45__cpo4nextE,(_ZN34_INTERNAL_798476dc_4_k_cu_501e22624cuda3std6ranges3__45__cpo4swapE - _ZN34_INTERNAL_798476dc_4_k_cu_501e22624cuda3std6ranges3__45__cpo4nextE)
_ZN34_INTERNAL_798476dc_4_k_cu_501e22624cuda3std6ranges3__45__cpo4nextE:
	.zero		1
	.type		_ZN34_INTERNAL_798476dc_4_k_cu_501e22624cuda3std6ranges3__45__cpo4swapE,@object
	.size		_ZN34_INTERNAL_798476dc_4_k_cu_501e22624cuda3std6ranges3__45__cpo4swapE,(_ZN34_INTERNAL_798476dc_4_k_cu_501e22626thrust24THRUST_300001_SM_1000_NS8cuda_cub10par_nosyncE - _ZN34_INTERNAL_798476dc_4_k_cu_501e22624cuda3std6ranges3__45__cpo4swapE)
_ZN34_INTERNAL_798476dc_4_k_cu_501e22624cuda3std6ranges3__45__cpo4swapE:
	.zero		1
	.type		_ZN34_INTERNAL_798476dc_4_k_cu_501e22626thrust24THRUST_300001_SM_1000_NS8cuda_cub10par_nosyncE,@object
	.size		_ZN34_INTERNAL_798476dc_4_k_cu_501e22626thrust24THRUST_300001_SM_1000_NS8cuda_cub10par_nosyncE,(_ZN34_INTERNAL_798476dc_4_k_cu_501e22626thrust24THRUST_300001_SM_1000_NS12placeholders2_9E - _ZN34_INTERNAL_798476dc_4_k_cu_501e22626thrust24THRUST_300001_SM_1000_NS8cuda_cub10par_nosyncE)
_ZN34_INTERNAL_798476dc_4_k_cu_501e22626thrust24THRUST_300001_SM_1000_NS8cuda_cub10par_nosyncE:
	.zero		1
	.type		_ZN34_INTERNAL_798476dc_4_k_cu_501e22626thrust24THRUST_300001_SM_1000_NS12placeholders2_9E,@object
	.size		_ZN34_INTERNAL_798476dc_4_k_cu_501e22626thrust24THRUST_300001_SM_1000_NS12placeholders2_9E,(_ZN34_INTERNAL_798476dc_4_k_cu_501e22624cuda3std3__436_GLOBAL__N__798476dc_4_k_cu_501e22626ignoreE - _ZN34_INTERNAL_798476dc_4_k_cu_501e22626thrust24THRUST_300001_SM_1000_NS12placeholders2_9E)
_ZN34_INTERNAL_798476dc_4_k_cu_501e22626thrust24THRUST_300001_SM_1000_NS12placeholders2_9E:
	.zero		1
	.type		_ZN34_INTERNAL_798476dc_4_k_cu_501e22624cuda3std3__436_GLOBAL__N__798476dc_4_k_cu_501e22626ignoreE,@object
	.size		_ZN34_INTERNAL_798476dc_4_k_cu_501e22624cuda3std3__436_GLOBAL__N__798476dc_4_k_cu_501e22626ignoreE,(_ZN34_INTERNAL_798476dc_4_k_cu_501e22624cuda3std6ranges3__45__cpo4dataE - _ZN34_INTERNAL_798476dc_4_k_cu_501e22624cuda3std3__436_GLOBAL__N__798476dc_4_k_cu_501e22626ignoreE)
_ZN34_INTERNAL_798476dc_4_k_cu_501e22624cuda3std3__436_GLOBAL__N__798476dc_4_k_cu_501e22626ignoreE:
	.zero		1
	.type		_ZN34_INTERNAL_798476dc_4_k_cu_501e22624cuda3std6ranges3__45__cpo4dataE,@object
	.size		_ZN34_INTERNAL_798476dc_4_k_cu_501e22624cuda3std6ranges3__45__cpo4dataE,(_ZN34_INTERNAL_798476dc_4_k_cu_501e22626thrust24THRUST_300001_SM_1000_NS12placeholders2_1E - _ZN34_INTERNAL_798476dc_4_k_cu_501e22624cuda3std6ranges3__45__cpo4dataE)
_ZN34_INTERNAL_798476dc_4_k_cu_501e22624cuda3std6ranges3__45__cpo4dataE:
	.zero		1
	.type		_ZN34_INTERNAL_798476dc_4_k_cu_501e22626thrust24THRUST_300001_SM_1000_NS12placeholders2_1E,@object
	.size		_ZN34_INTERNAL_798476dc_4_k_cu_501e22626thrust24THRUST_300001_SM_1000_NS12placeholders2_1E,(_ZN34_INTERNAL_798476dc_4_k_cu_501e22624cuda3std3__45__cpo5beginE - _ZN34_INTERNAL_798476dc_4_k_cu_501e22626thrust24THRUST_300001_SM_1000_NS12placeholders2_1E)
_ZN34_INTERNAL_798476dc_4_k_cu_501e22626thrust24THRUST_300001_SM_1000_NS12placeholders2_1E:
	.zero		1
	.type		_ZN34_INTERNAL_798476dc_4_k_cu_501e22624cuda3std3__45__cpo5beginE,@object
	.size		_ZN34_INTERNAL_798476dc_4_k_cu_501e22624cuda3std3__45__cpo5beginE,(_ZN34_INTERNAL_798476dc_4_k_cu_501e22624cuda3std6ranges3__45__cpo5beginE - _ZN34_INTERNAL_798476dc_4_k_cu_501e22624cuda3std3__45__cpo5beginE)
_ZN34_INTERNAL_798476dc_4_k_cu_501e22624cuda3std3__45__cpo5beginE:
	.zero		1
	.type		_ZN34_INTERNAL_798476dc_4_k_cu_501e22624cuda3std6ranges3__45__cpo5beginE,@object
	.size		_ZN34_INTERNAL_798476dc_4_k_cu_501e22624cuda3std6ranges3__45__cpo5beginE,(_ZN34_INTERNAL_798476dc_4_k_cu_501e22626thrust24THRUST_300001_SM_1000_NS12placeholders2_5E - _ZN34_INTERNAL_798476dc_4_k_cu_501e22624cuda3std6ranges3__45__cpo5beginE)
_ZN34_INTERNAL_798476dc_4_k_cu_501e22624cuda3std6ranges3__45__cpo5beginE:
	.zero		1
	.type		_ZN34_INTERNAL_798476dc_4_k_cu_501e22626thrust24THRUST_300001_SM_1000_NS12placeholders2_5E,@object
	.size		_ZN34_INTERNAL_798476dc_4_k_cu_501e22626thrust24THRUST_300001_SM_1000_NS12placeholders2_5E,(_ZN34_INTERNAL_798476dc_4_k_cu_501e22624cuda3std3__45__cpo6rbeginE - _ZN34_INTERNAL_798476dc_4_k_cu_501e22626thrust24THRUST_300001_SM_1000_NS12placeholders2_5E)
_ZN34_INTERNAL_798476dc_4_k_cu_501e22626thrust24THRUST_300001_SM_1000_NS12placeholders2_5E:
	.zero		1
	.type		_ZN34_INTERNAL_798476dc_4_k_cu_501e22624cuda3std3__45__cpo6rbeginE,@object
	.size		_ZN34_INTERNAL_798476dc_4_k_cu_501e22624cuda3std3__45__cpo6rbeginE,(_ZN34_INTERNAL_798476dc_4_k_cu_501e22624cuda3std6ranges3__45__cpo7advanceE - _ZN34_INTERNAL_798476dc_4_k_cu_501e22624cuda3std3__45__cpo6rbeginE)
_ZN34_INTERNAL_798476dc_4_k_cu_501e22624cuda3std3__45__cpo6rbeginE:
	.zero		1
	.type		_ZN34_INTERNAL_798476dc_4_k_cu_501e22624cuda3std6ranges3__45__cpo7advanceE,@object
	.size		_ZN34_INTERNAL_798476dc_4_k_cu_501e22624cuda3std6ranges3__45__cpo7advanceE,(_ZN34_INTERNAL_798476dc_4_k_cu_501e22624cuda3std3__47nulloptE - _ZN34_INTERNAL_798476dc_4_k_cu_501e22624cuda3std6ranges3__45__cpo7advanceE)
_ZN34_INTERNAL_798476dc_4_k_cu_501e22624cuda3std6ranges3__45__cpo7advanceE:
	.zero		1
	.type		_ZN34_INTERNAL_798476dc_4_k_cu_501e22624cuda3std3__47nulloptE,@object
	.size		_ZN34_INTERNAL_798476dc_4_k_cu_501e22624cuda3std3__47nulloptE,(_ZN34_INTERNAL_798476dc_4_k_cu_501e22624cuda3std6ranges3__45__cpo8distanceE - _ZN34_INTERNAL_798476dc_4_k_cu_501e22624cuda3std3__47nulloptE)
_ZN34_INTERNAL_798476dc_4_k_cu_501e22624cuda3std3__47nulloptE:
	.zero		1
	.type		_ZN34_INTERNAL_798476dc_4_k_cu_501e22624cuda3std6ranges3__45__cpo8distanceE,@object
	.size		_ZN34_INTERNAL_798476dc_4_k_cu_501e22624cuda3std6ranges3__45__cpo8distanceE,(_ZN34_INTERNAL_798476dc_4_k_cu_501e22626thrust24THRUST_300001_SM_1000_NS12placeholders3_10E - _ZN34_INTERNAL_798476dc_4_k_cu_501e22624cuda3std6ranges3__45__cpo8distanceE)
_ZN34_INTERNAL_798476dc_4_k_cu_501e22624cuda3std6ranges3__45__cpo8distanceE:
	.zero		1
	.type		_ZN34_INTERNAL_798476dc_4_k_cu_501e22626thrust24THRUST_300001_SM_1000_NS12placeholders3_10E,@object
	.size		_ZN34_INTERNAL_798476dc_4_k_cu_501e22626thrust24THRUST_300001_SM_1000_NS12placeholders3_10E,(_ZN34_INTERNAL_798476dc_4_k_cu_501e22624cuda3std3__419piecewise_constructE - _ZN34_INTERNAL_798476dc_4_k_cu_501e22626thrust24THRUST_300001_SM_1000_NS12placeholders3_10E)
_ZN34_INTERNAL_798476dc_4_k_cu_501e22626thrust24THRUST_300001_SM_1000_NS12placeholders3_10E:
	.zero		1
	.type		_ZN34_INTERNAL_798476dc_4_k_cu_501e22624cuda3std3__419piecewise_constructE,@object
	.size		_ZN34_INTERNAL_798476dc_4_k_cu_501e22624cuda3std3__419piecewise_constructE,(_ZN34_INTERNAL_798476dc_4_k_cu_501e22624cuda3std6ranges3__45__cpo5cdataE - _ZN34_INTERNAL_798476dc_4_k_cu_501e22624cuda3std3__419piecewise_constructE)
_ZN34_INTERNAL_798476dc_4_k_cu_501e22624cuda3std3__419piecewise_constructE:
	.zero		1
	.type		_ZN34_INTERNAL_798476dc_4_k_cu_501e22624cuda3std6ranges3__45__cpo5cdataE,@object
	.size		_ZN34_INTERNAL_798476dc_4_k_cu_501e22624cuda3std6ranges3__45__cpo5cdataE,(_ZN34_INTERNAL_798476dc_4_k_cu_501e22626thrust24THRUST_300001_SM_1000_NS12placeholders2_2E - _ZN34_INTERNAL_798476dc_4_k_cu_501e22624cuda3std6ranges3__45__cpo5cdataE)
_ZN34_INTERNAL_798476dc_4_k_cu_501e22624cuda3std6ranges3__45__cpo5cdataE:
	.zero		1
	.type		_ZN34_INTERNAL_798476dc_4_k_cu_501e22626thrust24THRUST_300001_SM_1000_NS12placeholders2_2E,@object
	.size		_ZN34_INTERNAL_798476dc_4_k_cu_501e22626thrust24THRUST_300001_SM_1000_NS12placeholders2_2E,(_ZN34_INTERNAL_798476dc_4_k_cu_501e22624cuda3std3__45__cpo3endE - _ZN34_INTERNAL_798476dc_4_k_cu_501e22626thrust24THRUST_300001_SM_1000_NS12placeholders2_2E)
_ZN34_INTERNAL_798476dc_4_k_cu_501e22626thrust24THRUST_300001_SM_1000_NS12placeholders2_2E:
	.zero		1
	.type		_ZN34_INTERNAL_798476dc_4_k_cu_501e22624cuda3std3__45__cpo3endE,@object
	.size		_ZN34_INTERNAL_798476dc_4_k_cu_501e22624cuda3std3__45__cpo3endE,(_ZN34_INTERNAL_798476dc_4_k_cu_501e22624cuda3std6ranges3__45__cpo3endE - _ZN34_INTERNAL_798476dc_4_k_cu_501e22624cuda3std3__45__cpo3endE)
_ZN34_INTERNAL_798476dc_4_k_cu_501e22624cuda3std3__45__cpo3endE:
	.zero		1
	.type		_ZN34_INTERNAL_798476dc_4_k_cu_501e22624cuda3std6ranges3__45__cpo3endE,@object
	.size		_ZN34_INTERNAL_798476dc_4_k_cu_501e22624cuda3std6ranges3__45__cpo3endE,(_ZN34_INTERNAL_798476dc_4_k_cu_501e22626thrust24THRUST_300001_SM_1000_NS12placeholders2_6E - _ZN34_INTERNAL_798476dc_4_k_cu_501e22624cuda3std6ranges3__45__cpo3endE)
_ZN34_INTERNAL_798476dc_4_k_cu_501e22624cuda3std6ranges3__45__cpo3endE:
	.zero		1
	.type		_ZN34_INTERNAL_798476dc_4_k_cu_501e22626thrust24THRUST_300001_SM_1000_NS12placeholders2_6E,@object
	.size		_ZN34_INTERNAL_798476dc_4_k_cu_501e22626thrust24THRUST_300001_SM_1000_NS12placeholders2_6E,(_ZN34_INTERNAL_798476dc_4_k_cu_501e22624cuda3std3__45__cpo4rendE - _ZN34_INTERNAL_798476dc_4_k_cu_501e22626thrust24THRUST_300001_SM_1000_NS12placeholders2_6E)
_ZN34_INTERNAL_798476dc_4_k_cu_501e22626thrust24THRUST_300001_SM_1000_NS12placeholders2_6E:
	.zero		1
	.type		_ZN34_INTERNAL_798476dc_4_k_cu_501e22624cuda3std3__45__cpo4rendE,@object
	.size		_ZN34_INTERNAL_798476dc_4_k_cu_501e22624cuda3std3__45__cpo4rendE,(_ZN34_INTERNAL_798476dc_4_k_cu_501e22624cuda3std6ranges3__45__cpo9iter_swapE - _ZN34_INTERNAL_798476dc_4_k_cu_501e22624cuda3std3__45__cpo4rendE)
_ZN34_INTERNAL_798476dc_4_k_cu_501e22624cuda3std3__45__cpo4rendE:
	.zero		1
	.type		_ZN34_INTERNAL_798476dc_4_k_cu_501e22624cuda3std6ranges3__45__cpo9iter_swapE,@object
	.size		_ZN34_INTERNAL_798476dc_4_k_cu_501e22624cuda3std6ranges3__45__cpo9iter_swapE,(_ZN34_INTERNAL_798476dc_4_k_cu_501e22624cuda3std3__48unexpectE - _ZN34_INTERNAL_798476dc_4_k_cu_501e22624cuda3std6ranges3__45__cpo9iter_swapE)
_ZN34_INTERNAL_798476dc_4_k_cu_501e22624cuda3std6ranges3__45__cpo9iter_swapE:
	.zero		1
	.type		_ZN34_INTERNAL_798476dc_4_k_cu_501e22624cuda3std3__48unexpectE,@object
	.size		_ZN34_INTERNAL_798476dc_4_k_cu_501e22624cuda3std3__48unexpectE,(_ZN34_INTERNAL_798476dc_4_k_cu_501e22626thrust24THRUST_300001_SM_1000_NS8cuda_cub3parE - _ZN34_INTERNAL_798476dc_4_k_cu_501e22624cuda3std3__48unexpectE)
_ZN34_INTERNAL_798476dc_4_k_cu_501e22624cuda3std3__48unexpectE:
	.zero		1
	.type		_ZN34_INTERNAL_798476dc_4_k_cu_501e22626thrust24THRUST_300001_SM_1000_NS8cuda_cub3parE,@object
	.size		_ZN34_INTERNAL_798476dc_4_k_cu_501e22626thrust24THRUST_300001_SM_1000_NS8cuda_cub3parE,(_ZN34_INTERNAL_798476dc_4_k_cu_501e22626thrust24THRUST_300001_SM_1000_NS12placeholders2_4E - _ZN34_INTERNAL_798476dc_4_k_cu_501e22626thrust24THRUST_300001_SM_1000_NS8cuda_cub3parE)
_ZN34_INTERNAL_798476dc_4_k_cu_501e22626thrust24THRUST_300001_SM_1000_NS8cuda_cub3parE:
	.zero		1
	.type		_ZN34_INTERNAL_798476dc_4_k_cu_501e22626thrust24THRUST_300001_SM_1000_NS12placeholders2_4E,@object
	.size		_ZN34_INTERNAL_798476dc_4_k_cu_501e22626thrust24THRUST_300001_SM_1000_NS12placeholders2_4E,(_ZN34_INTERNAL_798476dc_4_k_cu_501e22624cuda3std3__45__cpo4cendE - _ZN34_INTERNAL_798476dc_4_k_cu_501e22626thrust24THRUST_300001_SM_1000_NS12placeholders2_4E)
_ZN34_INTERNAL_798476dc_4_k_cu_501e22626thrust24THRUST_300001_SM_1000_NS12placeholders2_4E:
	.zero		1
	.type		_ZN34_INTERNAL_798476dc_4_k_cu_501e22624cuda3std3__45__cpo4cendE,@object
	.size		_ZN34_INTERNAL_798476dc_4_k_cu_501e22624cuda3std3__45__cpo4cendE,(_ZN34_INTERNAL_798476dc_4_k_cu_501e22624cuda3std6ranges3__45__cpo4cendE - _ZN34_INTERNAL_798476dc_4_k_cu_501e22624cuda3std3__45__cpo4cendE)
_ZN34_INTERNAL_798476dc_4_k_cu_501e22624cuda3std3__45__cpo4cendE:
	.zero		1
	.type		_ZN34_INTERNAL_798476dc_4_k_cu_501e22624cuda3std6ranges3__45__cpo4cendE,@object
	.size		_ZN34_INTERNAL_798476dc_4_k_cu_501e22624cuda3std6ranges3__45__cpo4cendE,(_ZN34_INTERNAL_798476dc_4_k_cu_501e22624cuda3std3__420unreachable_sentinelE - _ZN34_INTERNAL_798476dc_4_k_cu_501e22624cuda3std6ranges3__45__cpo4cendE)
_ZN34_INTERNAL_798476dc_4_k_cu_501e22624cuda3std6ranges3__45__cpo4cendE:
	.zero		1
	.type		_ZN34_INTERNAL_798476dc_4_k_cu_501e22624cuda3std3__420unreachable_sentinelE,@object
	.size		_ZN34_INTERNAL_798476dc_4_k_cu_501e22624cuda3std3__420unreachable_sentinelE,(_ZN34_INTERNAL_798476dc_4_k_cu_501e22624cuda3std6ranges3__45__cpo5ssizeE - _ZN34_INTERNAL_798476dc_4_k_cu_501e22624cuda3std3__420unreachable_sentinelE)
_ZN34_INTERNAL_798476dc_4_k_cu_501e22624cuda3std3__420unreachable_sentinelE:
	.zero		1
	.type		_ZN34_INTERNAL_798476dc_4_k_cu_501e22624cuda3std6ranges3__45__cpo5ssizeE,@object
	.size		_ZN34_INTERNAL_798476dc_4_k_cu_501e22624cuda3std6ranges3__45__cpo5ssizeE,(_ZN34_INTERNAL_798476dc_4_k_cu_501e22626thrust24THRUST_300001_SM_1000_NS12placeholders2_8E - _ZN34_INTERNAL_798476dc_4_k_cu_501e22624cuda3std6ranges3__45__cpo5ssizeE)
_ZN34_INTERNAL_798476dc_4_k_cu_501e22624cuda3std6ranges3__45__cpo5ssizeE:
	.zero		1
	.type		_ZN34_INTERNAL_798476dc_4_k_cu_501e22626thrust24THRUST_300001_SM_1000_NS12placeholders2_8E,@object
	.size		_ZN34_INTERNAL_798476dc_4_k_cu_501e22626thrust24THRUST_300001_SM_1000_NS12placeholders2_8E,(_ZN34_INTERNAL_798476dc_4_k_cu_501e22624cuda3std3__45__cpo5crendE - _ZN34_INTERNAL_798476dc_4_k_cu_501e22626thrust24THRUST_300001_SM_1000_NS12placeholders2_8E)
_ZN34_INTERNAL_798476dc_4_k_cu_501e22626thrust24THRUST_300001_SM_1000_NS12placeholders2_8E:
	.zero		1
	.type		_ZN34_INTERNAL_798476dc_4_k_cu_501e22624cuda3std3__45__cpo5crendE,@object
	.size		_ZN34_INTERNAL_798476dc_4_k_cu_501e22624cuda3std3__45__cpo5crendE,(_ZN34_INTERNAL_798476dc_4_k_cu_501e22624cuda3std6ranges3__45__cpo4prevE - _ZN34_INTERNAL_798476dc_4_k_cu_501e22624cuda3std3__45__cpo5crendE)
_ZN34_INTERNAL_798476dc_4_k_cu_501e22624cuda3std3__45__cpo5crendE:
	.zero		1
	.type		_ZN34_INTERNAL_798476dc_4_k_cu_501e22624cuda3std6ranges3__45__cpo4prevE,@object
	.size		_ZN34_INTERNAL_798476dc_4_k_cu_501e22624cuda3std6ranges3__45__cpo4prevE,(_ZN34_INTERNAL_798476dc_4_k_cu_501e22624cuda3std6ranges3__45__cpo9iter_moveE - _ZN34_INTERNAL_798476dc_4_k_cu_501e22624cuda3std6ranges3__45__cpo4prevE)
_ZN34_INTERNAL_798476dc_4_k_cu_501e22624cuda3std6ranges3__45__cpo4prevE:
	.zero		1
	.type		_ZN34_INTERNAL_798476dc_4_k_cu_501e22624cuda3std6ranges3__45__cpo9iter_moveE,@object
	.size		_ZN34_INTERNAL_798476dc_4_k_cu_501e22624cuda3std6ranges3__45__cpo9iter_moveE,(_ZN34_INTERNAL_798476dc_4_k_cu_501e22626thrust24THRUST_300001_SM_1000_NS6system6detail10sequential3seqE - _ZN34_INTERNAL_798476dc_4_k_cu_501e22624cuda3std6ranges3__45__cpo9iter_moveE)
_ZN34_INTERNAL_798476dc_4_k_cu_501e22624cuda3std6ranges3__45__cpo9iter_moveE:
	.zero		1
	.type		_ZN34_INTERNAL_798476dc_4_k_cu_501e22626thrust24THRUST_300001_SM_1000_NS6system6detail10sequential3seqE,@object
	.size		_ZN34_INTERNAL_798476dc_4_k_cu_501e22626thrust24THRUST_300001_SM_1000_NS6system6detail10sequential3seqE,(.L_31 - _ZN34_INTERNAL_798476dc_4_k_cu_501e22626thrust24THRUST_300001_SM_1000_NS6system6detail10sequential3seqE)
_ZN34_INTERNAL_798476dc_4_k_cu_501e22626thrust24THRUST_300001_SM_1000_NS6system6detail10sequential3seqE:
	.zero		1
.L_31:


//--------------------- .nv.constant0._ZN3cub18CUB_300001_SM_10006detail11EmptyKernelIvEEvv --------------------------
	.section	.nv.constant0._ZN3cub18CUB_300001_SM_10006detail11EmptyKernelIvEEvv,"a",@progbits
	.sectionflags	@""
	.align	4
.nv.constant0._ZN3cub18CUB_300001_SM_10006detail11EmptyKernelIvEEvv:
	.zero		896


//--------------------- .nv.constant0._Z12matMulKernelPfS_S_i --------------------------
	.section	.nv.constant0._Z12matMulKernelPfS_S_i,"a",@progbits
	.sectionflags	@""
	.align	4
.nv.constant0._Z12matMulKernelPfS_S_i:
	.zero		924


//--------------------- SYMBOLS --------------------------

	.type		.nv.reservedSmem.offset0,@object
	.size		.nv.reservedSmem.offset0,0x4
